	.headerflags	@"EF_CUDA_TEXMODE_UNIFIED EF_CUDA_64BIT_ADDRESS EF_CUDA_SM89 EF_CUDA_VIRTUAL_SM(EF_CUDA_SM89)"
	.elftype	@"ET_EXEC"


//--------------------- .nv.info                  --------------------------
	.section	.nv.info,"",@"SHT_CUDA_INFO"
	.align	4


	//----- nvinfo : EIATTR_REGCOUNT
	.align		4
        /*0000*/ 	.byte	0x04, 0x2f
        /*0002*/ 	.short	(.L_1 - .L_0)
	.align		4
.L_0:
        /*0004*/ 	.word	index@(triton__0d1d2d3d456de7)
        /*0008*/ 	.word	0x00000040


	//----- nvinfo : EIATTR_MAX_STACK_SIZE
	.align		4
.L_1:
        /*000c*/ 	.byte	0x04, 0x23
        /*000e*/ 	.short	(.L_3 - .L_2)
	.align		4
.L_2:
        /*0010*/ 	.word	index@(triton__0d1d2d3d456de7)
        /*0014*/ 	.word	0x00000000


	//----- nvinfo : EIATTR_MIN_STACK_SIZE
	.align		4
.L_3:
        /*0018*/ 	.byte	0x04, 0x12
        /*001a*/ 	.short	(.L_5 - .L_4)
	.align		4
.L_4:
        /*001c*/ 	.word	index@(triton__0d1d2d3d456de7)
        /*0020*/ 	.word	0x00000000


	//----- nvinfo : EIATTR_FRAME_SIZE
	.align		4
.L_5:
        /*0024*/ 	.byte	0x04, 0x11
        /*0026*/ 	.short	(.L_7 - .L_6)
	.align		4
.L_6:
        /*0028*/ 	.word	index@(triton__0d1d2d3d456de7)
        /*002c*/ 	.word	0x00000000
.L_7:


//--------------------- .nv.info.triton__0d1d2d3d456de7 --------------------------
	.section	.nv.info.triton__0d1d2d3d456de7,"",@"SHT_CUDA_INFO"
	.align	4


	//----- nvinfo : EIATTR_CUDA_API_VERSION
	.align		4
        /*0000*/ 	.byte	0x04, 0x37
        /*0002*/ 	.short	(.L_9 - .L_8)
.L_8:
        /*0004*/ 	.word	0x0000007b


	//----- nvinfo : EIATTR_PARAM_CBANK
	.align		4
.L_9:
        /*0008*/ 	.byte	0x04, 0x0a
        /*000a*/ 	.short	(.L_11 - .L_10)
	.align		4
.L_10:
        /*000c*/ 	.word	index@(.nv.constant0.triton__0d1d2d3d456de7)
        /*0010*/ 	.short	0x0160
        /*0012*/ 	.short	0x0030


	//----- nvinfo : EIATTR_CBANK_PARAM_SIZE
	.align		4
.L_11:
        /*0014*/ 	.byte	0x03, 0x19
        /*0016*/ 	.short	0x0030


	//----- nvinfo : EIATTR_KPARAM_INFO
	.align		4
        /*0018*/ 	.byte	0x04, 0x17
        /*001a*/ 	.short	(.L_13 - .L_12)
.L_12:
        /*001c*/ 	.word	0x00000000
        /*0020*/ 	.short	0x0007
        /*0022*/ 	.short	0x002c
        /*0024*/ 	.byte	0x00, 0xf0, 0x11, 0x00


	//----- nvinfo : EIATTR_KPARAM_INFO
	.align		4
.L_13:
        /*0028*/ 	.byte	0x04, 0x17
        /*002a*/ 	.short	(.L_15 - .L_14)
.L_14:
        /*002c*/ 	.word	0x00000000
        /*0030*/ 	.short	0x0006
        /*0032*/ 	.short	0x0028
        /*0034*/ 	.byte	0x00, 0xf0, 0x11, 0x00


	//----- nvinfo : EIATTR_KPARAM_INFO
	.align		4
.L_15:
        /*0038*/ 	.byte	0x04, 0x17
        /*003a*/ 	.short	(.L_17 - .L_16)
.L_16:
        /*003c*/ 	.word	0x00000000
        /*0040*/ 	.short	0x0005
        /*0042*/ 	.short	0x0024
        /*0044*/ 	.byte	0x00, 0xf0, 0x11, 0x00


	//----- nvinfo : EIATTR_KPARAM_INFO
	.align		4
.L_17:
        /*0048*/ 	.byte	0x04, 0x17
        /*004a*/ 	.short	(.L_19 - .L_18)
.L_18:
        /*004c*/ 	.word	0x00000000
        /*0050*/ 	.short	0x0004
        /*0052*/ 	.short	0x0020
        /*0054*/ 	.byte	0x00, 0xf0, 0x11, 0x00


	//----- nvinfo : EIATTR_KPARAM_INFO
	.align		4
.L_19:
        /*0058*/ 	.byte	0x04, 0x17
        /*005a*/ 	.short	(.L_21 - .L_20)
.L_20:
        /*005c*/ 	.word	0x00000000
        /*0060*/ 	.short	0x0003
        /*0062*/ 	.short	0x0018
        /*0064*/ 	.byte	0x00, 0xf0, 0x21, 0x00


	//----- nvinfo : EIATTR_KPARAM_INFO
	.align		4
.L_21:
        /*0068*/ 	.byte	0x04, 0x17
        /*006a*/ 	.short	(.L_23 - .L_22)
.L_22:
        /*006c*/ 	.word	0x00000000
        /*0070*/ 	.short	0x0002
        /*0072*/ 	.short	0x0010
        /*0074*/ 	.byte	0x00, 0xf0, 0x21, 0x00


	//----- nvinfo : EIATTR_KPARAM_INFO
	.align		4
.L_23:
        /*0078*/ 	.byte	0x04, 0x17
        /*007a*/ 	.short	(.L_25 - .L_24)
.L_24:
        /*007c*/ 	.word	0x00000000
        /*0080*/ 	.short	0x0001
        /*0082*/ 	.short	0x0008
        /*0084*/ 	.byte	0x00, 0xf0, 0x21, 0x00


	//----- nvinfo : EIATTR_KPARAM_INFO
	.align		4
.L_25:
        /*0088*/ 	.byte	0x04, 0x17
        /*008a*/ 	.short	(.L_27 - .L_26)
.L_26:
        /*008c*/ 	.word	0x00000000
        /*0090*/ 	.short	0x0000
        /*0092*/ 	.short	0x0000
        /*0094*/ 	.byte	0x00, 0xf0, 0x21, 0x00


	//----- nvinfo : EIATTR_MAXREG_COUNT
	.align		4
.L_27:
        /*0098*/ 	.byte	0x03, 0x1b
        /*009a*/ 	.short	0x00ff


	//----- nvinfo : EIATTR_EXIT_INSTR_OFFSETS
	.align		4
        /*009c*/ 	.byte	0x04, 0x1c
        /*009e*/ 	.short	(.L_29 - .L_28)


	//   ....[0]....
.L_28:
        /*00a0*/ 	.word	0x00001d10


	//   ....[1]....
        /*00a4*/ 	.word	0x00001d40


	//----- nvinfo : EIATTR_CTAIDZ_USED
	.align		4
.L_29:
        /*00a8*/ 	.byte	0x01, 0x04
	.zero		2


	//----- nvinfo : EIATTR_MAX_THREADS
	.align		4
        /*00ac*/ 	.byte	0x04, 0x05
        /*00ae*/ 	.short	(.L_31 - .L_30)
.L_30:
        /*00b0*/ 	.word	0x00000100
        /*00b4*/ 	.word	0x00000001
        /*00b8*/ 	.word	0x00000001
.L_31:


//--------------------- .nv.rel.action            --------------------------
	.section	.nv.rel.action,"",@"SHT_CUDA_RELOCINFO"
	.align	8
	.sectionentsize	8
        /*0000*/ 	.byte	0x73, 0x00, 0x00, 0x00, 0x00, 0x00, 0x00, 0x00, 0x00, 0x00, 0x00, 0x11, 0x25, 0x00, 0x05, 0x36


//--------------------- .nv.constant0.triton__0d1d2d3d456de7 --------------------------
	.section	.nv.constant0.triton__0d1d2d3d456de7,"a",@progbits
	.align	4
.nv.constant0.triton__0d1d2d3d456de7:
	.zero		400


//--------------------- .text.triton__0d1d2d3d456de7 --------------------------
	.section	.text.triton__0d1d2d3d456de7,"ax",@progbits
	.sectionflags	@"SHF_BARRIERS=1"
	.sectioninfo	@"SHI_REGISTERS=64"
	.align	128
        .global         triton__0d1d2d3d456de7
        .type           triton__0d1d2d3d456de7,@function
        .size           triton__0d1d2d3d456de7,(.L_x_1 - triton__0d1d2d3d456de7)
        .other          triton__0d1d2d3d456de7,@"STO_CUDA_ENTRY STV_DEFAULT"
triton__0d1d2d3d456de7:
.text.triton__0d1d2d3d456de7:
[----:B------:R-:W-:-:S02]  /*0000*/  IMAD.MOV.U32 R1, RZ, RZ, c[0x0][0x28] ;  /* 0x00000a00ff017624 */ /* 0x000fc400078e00ff */
[----:B------:R-:W0:Y:S01]  /*0010*/  S2R R3, SR_CTAID.Z ;  /* 0x0000000000037919 */ /* 0x000e220000002700 */
[----:B------:R-:W1:Y:S01]  /*0020*/  S2UR UR4, SR_CTAID.Y ;  /* 0x00000000000479c3 */ /* 0x000e620000002600 */
[----:B------:R-:W-:Y:S01]  /*0030*/  CS2R R8, SRZ ;  /* 0x0000000000087805 */ /* 0x000fe2000001ff00 */
[----:B------:R-:W-:Y:S01]  /*0040*/  CS2R R10, SRZ ;  /* 0x00000000000a7805 */ /* 0x000fe2000001ff00 */
[----:B------:R-:W2:Y:S01]  /*0050*/  S2R R2, SR_TID.X ;  /* 0x0000000000027919 */ /* 0x000ea20000002100 */
[----:B------:R-:W-:-:S03]  /*0060*/  ULDC.64 UR6, c[0x0][0x118] ;  /* 0x0000460000067ab9 */ /* 0x000fc60000000a00 */
[----:B------:R-:W3:Y:S01]  /*0070*/  S2R R17, SR_CTAID.X ;  /* 0x0000000000117919 */ /* 0x000ee20000002500 */
[----:B0-----:R-:W-:Y:S01]  /*0080*/  IADD3 R3, R3, 0x1, RZ ;  /* 0x0000000103037810 */ /* 0x001fe20007ffe0ff */
[----:B--2---:R-:W-:Y:S01]  /*0090*/  IMAD.SHL.U32 R0, R2, 0x8, RZ ;  /* 0x0000000802007824 */ /* 0x004fe200078e00ff */
[----:B------:R-:W-:-:S03]  /*00a0*/  SHF.R.U32.HI R5, RZ, 0x3, R2 ;  /* 0x00000003ff057819 */ /* 0x000fc60000011602 */
[----:B-1----:R-:W-:Y:S01]  /*00b0*/  IMAD R3, R3, UR4, RZ ;  /* 0x0000000403037c24 */ /* 0x002fe2000f8e02ff */
[----:B------:R-:W-:Y:S01]  /*00c0*/  CS2R R12, SRZ ;  /* 0x00000000000c7805 */ /* 0x000fe2000001ff00 */
[----:B---3--:R-:W-:Y:S01]  /*00d0*/  IMAD.SHL.U32 R17, R17, 0x40, RZ ;  /* 0x0000004011117824 */ /* 0x008fe200078e00ff */
[----:B------:R-:W-:Y:S01]  /*00e0*/  LOP3.LUT R4, R0, 0x38, RZ, 0xc0, !PT ;  /* 0x0000003800047812 */ /* 0x000fe200078ec0ff */
[----:B------:R-:W-:Y:S01]  /*00f0*/  IMAD.SHL.U32 R7, R3, 0x40, RZ ;  /* 0x0000004003077824 */ /* 0x000fe200078e00ff */
[----:B------:R-:W-:Y:S01]  /*0100*/  SGXT.U32 R0, R5, 0x5 ;  /* 0x000000050500781a */ /* 0x000fe20000000000 */
[----:B------:R-:W-:Y:S01]  /*0110*/  IMAD.MOV.U32 R5, RZ, RZ, 0x2 ;  /* 0x00000002ff057424 */ /* 0x000fe200078e00ff */
[----:B------:R-:W-:Y:S01]  /*0120*/  CS2R R14, SRZ ;  /* 0x00000000000e7805 */ /* 0x000fe2000001ff00 */
[----:B------:R-:W-:Y:S01]  /*0130*/  PRMT R49, RZ, 0x7610, R49 ;  /* 0x00007610ff317816 */ /* 0x000fe20000000031 */
[----:B------:R-:W-:Y:S01]  /*0140*/  ULDC.64 UR4, c[0x0][0x180] ;  /* 0x0000600000047ab9 */ /* 0x000fe20000000a00 */
[----:B------:R-:W-:-:S02]  /*0150*/  LOP3.LUT R3, R7, R4, RZ, 0xfc, !PT ;  /* 0x0000000407037212 */ /* 0x000fc400078efcff */
[----:B------:R-:W-:Y:S02]  /*0160*/  LOP3.LUT R6, R17, R0, RZ, 0xfc, !PT ;  /* 0x0000000011067212 */ /* 0x000fe400078efcff */
[----:B------:R-:W-:-:S03]  /*0170*/  ISETP.GE.AND P0, PT, R3, 0x3700, PT ;  /* 0x000037000300780c */ /* 0x000fc60003f06270 */
[C---:B------:R-:W-:Y:S01]  /*0180*/  IMAD R18, R6.reuse, 0x3700, R3 ;  /* 0x0000370006127824 */ /* 0x040fe200078e0203 */
[----:B------:R-:W-:Y:S02]  /*0190*/  ISETP.LT.AND P1, PT, R6, c[0x0][0x18c], !P0 ;  /* 0x0000630006007a0c */ /* 0x000fe40004721270 */
[----:B------:R-:W-:Y:S01]  /*01a0*/  LOP3.LUT R6, R17, 0x20, R0, 0xfe, !PT ;  /* 0x0000002011067812 */ /* 0x000fe200078efe00 */
[----:B------:R-:W-:-:S03]  /*01b0*/  IMAD.WIDE R18, R18, R5, c[0x0][0x160] ;  /* 0x0000580012127625 */ /* 0x000fc600078e0205 */
[C---:B------:R-:W-:Y:S01]  /*01c0*/  ISETP.LT.AND P0, PT, R6.reuse, c[0x0][0x18c], !P0 ;  /* 0x0000630006007a0c */ /* 0x040fe20004701270 */
[----:B------:R-:W-:-:S04]  /*01d0*/  IMAD R20, R6, 0x3700, R3 ;  /* 0x0000370006147824 */ /* 0x000fc800078e0203 */
[----:B------:R-:W-:Y:S02]  /*01e0*/  IMAD.WIDE R20, R20, R5, c[0x0][0x160] ;  /* 0x0000580014147625 */ /* 0x000fe400078e0205 */
[----:B------:R0:W2:Y:S06]  /*01f0*/  @P1 LDG.E.EL.128 R8, [R18.64] ;  /* 0x0000000612081981 */ /* 0x0000ac000c2e1d00 */
[----:B------:R1:W3:Y:S01]  /*0200*/  @P0 LDG.E.EL.128 R12, [R20.64] ;  /* 0x00000006140c0981 */ /* 0x0002e2000c2e1d00 */
[----:B------:R-:W-:Y:S02]  /*0210*/  SHF.R.U32.HI R6, RZ, 0x6, R2 ;  /* 0x00000006ff067819 */ /* 0x000fe40000011602 */
[----:B0-----:R-:W-:Y:S01]  /*0220*/  LOP3.LUT R19, R0, 0x20, RZ, 0xfc, !PT ;  /* 0x0000002000137812 */ /* 0x001fe200078efcff */
[----:B------:R-:W-:Y:S01]  /*0230*/  IMAD R0, R4, 0x41, R0 ;  /* 0x0000004104007824 */ /* 0x000fe200078e0200 */
[----:B------:R-:W-:-:S03]  /*0240*/  SGXT.U32 R6, R6, 0x2 ;  /* 0x000000020606781a */ /* 0x000fc60000000000 */
[----:B------:R-:W-:Y:S01]  /*0250*/  IMAD R19, R4, 0x41, R19 ;  /* 0x0000004104137824 */ /* 0x000fe200078e0213 */
[C-C-:B------:R-:W-:Y:S02]  /*0260*/  LOP3.LUT R51, R7.reuse, 0x4, R6.reuse, 0xfe, !PT ;  /* 0x0000000407337812 */ /* 0x140fe400078efe06 */
[----:B------:R-:W-:Y:S01]  /*0270*/  LOP3.LUT R3, R7, R6, RZ, 0xfc, !PT ;  /* 0x0000000607037212 */ /* 0x000fe200078efcff */
[----:B------:R-:W-:Y:S01]  /*0280*/  IMAD.SHL.U32 R36, R19, 0x2, RZ ;  /* 0x0000000213247824 */ /* 0x000fe200078e00ff */
[--C-:B------:R-:W-:Y:S01]  /*0290*/  LOP3.LUT R43, R7, 0xc, R6.reuse, 0xfe, !PT ;  /* 0x0000000c072b7812 */ /* 0x100fe200078efe06 */
[----:B------:R-:W-:Y:S01]  /*02a0*/  IMAD.HI R34, R51, 0x66666667, RZ ;  /* 0x6666666733227827 */ /* 0x000fe200078e02ff */
[C-C-:B------:R-:W-:Y:S02]  /*02b0*/  LOP3.LUT R45, R7.reuse, 0x8, R6.reuse, 0xfe, !PT ;  /* 0x00000008072d7812 */ /* 0x140fe400078efe06 */
[----:B------:R-:W-:Y:S01]  /*02c0*/  LOP3.LUT R39, R7, 0x14, R6, 0xfe, !PT ;  /* 0x0000001407277812 */ /* 0x000fe200078efe06 */
[----:B------:R-:W-:Y:S01]  /*02d0*/  IMAD.HI R28, R3, 0x66666667, RZ ;  /* 0x66666667031c7827 */ /* 0x000fe200078e02ff */
[----:B-1----:R-:W-:-:S02]  /*02e0*/  SHF.R.U32.HI R21, RZ, 0x1f, R34 ;  /* 0x0000001fff157819 */ /* 0x002fc40000011622 */
[----:B------:R-:W-:Y:S01]  /*02f0*/  LOP3.LUT R33, R7, 0x10, R6, 0xfe, !PT ;  /* 0x0000001007217812 */ /* 0x000fe200078efe06 */
[----:B------:R-:W-:Y:S01]  /*0300*/  IMAD.HI R4, R43, 0x66666667, RZ ;  /* 0x666666672b047827 */ /* 0x000fe200078e02ff */
[----:B------:R-:W-:Y:S02]  /*0310*/  SHF.R.U32.HI R23, RZ, 0x1f, R28 ;  /* 0x0000001fff177819 */ /* 0x000fe4000001161c */
[----:B------:R-:W-:Y:S01]  /*0320*/  LOP3.LUT R31, R7, 0x18, R6, 0xfe, !PT ;  /* 0x00000018071f7812 */ /* 0x000fe200078efe06 */
[----:B------:R-:W-:Y:S01]  /*0330*/  IMAD.HI R30, R45, 0x66666667, RZ ;  /* 0x666666672d1e7827 */ /* 0x000fe200078e02ff */
[----:B------:R-:W-:Y:S02]  /*0340*/  LEA.HI.SX32 R34, R34, R21, 0x18 ;  /* 0x0000001522227211 */ /* 0x000fe400078fc2ff */
[----:B------:R-:W-:Y:S01]  /*0350*/  LEA.HI.SX32 R28, R28, R23, 0x18 ;  /* 0x000000171c1c7211 */ /* 0x000fe200078fc2ff */
[----:B------:R-:W-:Y:S01]  /*0360*/  IMAD.HI R24, R39, 0x66666667, RZ ;  /* 0x6666666727187827 */ /* 0x000fe200078e02ff */
[----:B------:R-:W-:-:S02]  /*0370*/  SHF.R.U32.HI R21, RZ, 0x1f, R4 ;  /* 0x0000001fff157819 */ /* 0x000fc40000011604 */
[----:B------:R-:W-:Y:S01]  /*0380*/  SHF.R.U32.HI R23, RZ, 0x1f, R30 ;  /* 0x0000001fff177819 */ /* 0x000fe2000001161e */
[----:B------:R-:W-:Y:S01]  /*0390*/  IMAD.HI R26, R33, 0x66666667, RZ ;  /* 0x66666667211a7827 */ /* 0x000fe200078e02ff */
[----:B------:R-:W-:Y:S02]  /*03a0*/  LOP3.LUT R35, R7, 0x1c, R6, 0xfe, !PT ;  /* 0x0000001c07237812 */ /* 0x000fe400078efe06 */
[----:B------:R-:W-:Y:S01]  /*03b0*/  SHF.R.U32.HI R25, RZ, 0x1f, R24 ;  /* 0x0000001fff197819 */ /* 0x000fe20000011618 */
[----:B------:R-:W-:Y:S01]  /*03c0*/  IMAD.HI R20, R31, 0x66666667, RZ ;  /* 0x666666671f147827 */ /* 0x000fe200078e02ff */
[----:B------:R-:W-:Y:S02]  /*03d0*/  LEA.HI.SX32 R4, R4, R21, 0x18 ;  /* 0x0000001504047211 */ /* 0x000fe400078fc2ff */
[----:B------:R-:W-:Y:S01]  /*03e0*/  LEA.HI.SX32 R30, R30, R23, 0x18 ;  /* 0x000000171e1e7211 */ /* 0x000fe200078fc2ff */
[----:B------:R-:W-:Y:S01]  /*03f0*/  IMAD.HI R22, R35, 0x66666667, RZ ;  /* 0x6666666723167827 */ /* 0x000fe200078e02ff */
[----:B------:R-:W-:-:S02]  /*0400*/  LOP3.LUT R21, R7, 0x24, R6, 0xfe, !PT ;  /* 0x0000002407157812 */ /* 0x000fc400078efe06 */
[----:B------:R-:W-:Y:S02]  /*0410*/  SHF.R.U32.HI R23, RZ, 0x1f, R26 ;  /* 0x0000001fff177819 */ /* 0x000fe4000001161a */
[----:B------:R-:W-:Y:S01]  /*0420*/  LOP3.LUT R47, R7, 0x28, R6, 0xfe, !PT ;  /* 0x00000028072f7812 */ /* 0x000fe200078efe06 */
[----:B------:R-:W-:Y:S01]  /*0430*/  IMAD.HI R16, R21, 0x66666667, RZ ;  /* 0x6666666715107827 */ /* 0x000fe200078e02ff */
[----:B------:R-:W-:Y:S02]  /*0440*/  LEA.HI.SX32 R24, R24, R25, 0x18 ;  /* 0x0000001918187211 */ /* 0x000fe400078fc2ff */
[----:B------:R-:W-:Y:S01]  /*0450*/  SHF.R.U32.HI R25, RZ, 0x1f, R20 ;  /* 0x0000001fff197819 */ /* 0x000fe20000011614 */
[----:B------:R-:W-:Y:S01]  /*0460*/  IMAD.HI R32, R47, 0x66666667, RZ ;  /* 0x666666672f207827 */ /* 0x000fe200078e02ff */
[----:B------:R-:W-:Y:S02]  /*0470*/  LEA.HI.SX32 R26, R26, R23, 0x18 ;  /* 0x000000171a1a7211 */ /* 0x000fe400078fc2ff */
[----:B------:R-:W-:-:S02]  /*0480*/  LOP3.LUT R23, R7, 0x20, R6, 0xfe, !PT ;  /* 0x0000002007177812 */ /* 0x000fc400078efe06 */
[----:B------:R-:W-:Y:S02]  /*0490*/  LEA.HI.SX32 R20, R20, R25, 0x18 ;  /* 0x0000001914147211 */ /* 0x000fe400078fc2ff */
[----:B------:R-:W-:Y:S01]  /*04a0*/  SHF.R.U32.HI R25, RZ, 0x1f, R22 ;  /* 0x0000001fff197819 */ /* 0x000fe20000011616 */
[----:B------:R-:W-:Y:S01]  /*04b0*/  IMAD.HI R18, R23, 0x66666667, RZ ;  /* 0x6666666717127827 */ /* 0x000fe200078e02ff */
[----:B------:R-:W-:Y:S02]  /*04c0*/  SHF.R.U32.HI R29, RZ, 0x1f, R16 ;  /* 0x0000001fff1d7819 */ /* 0x000fe40000011610 */
[----:B------:R-:W-:Y:S02]  /*04d0*/  SHF.R.U32.HI R37, RZ, 0x1f, R32 ;  /* 0x0000001fff257819 */ /* 0x000fe40000011620 */
[----:B------:R-:W-:Y:S01]  /*04e0*/  LEA.HI.SX32 R22, R22, R25, 0x18 ;  /* 0x0000001916167211 */ /* 0x000fe200078fc2ff */
[----:B------:R-:W-:Y:S01]  /*04f0*/  IMAD.SHL.U32 R25, R0, 0x2, RZ ;  /* 0x0000000200197824 */ /* 0x000fe200078e00ff */
[----:B------:R-:W-:-:S02]  /*0500*/  LEA.HI.SX32 R0, R16, R29, 0x18 ;  /* 0x0000001d10007211 */ /* 0x000fc400078fc2ff */
[----:B------:R-:W-:Y:S02]  /*0510*/  LEA.HI.SX32 R16, R32, R37, 0x18 ;  /* 0x0000002520107211 */ /* 0x000fe400078fc2ff */
[----:B------:R-:W-:Y:S02]  /*0520*/  ISETP.GE.AND P0, PT, R3, 0x3700, PT ;  /* 0x000037000300780c */ /* 0x000fe40003f06270 */
[----:B------:R-:W-:-:S04]  /*0530*/  SHF.R.U32.HI R27, RZ, 0x1f, R18 ;  /* 0x0000001fff1b7819 */ /* 0x000fc80000011612 */
[----:B------:R-:W-:Y:S02]  /*0540*/  LEA.HI.SX32 R18, R18, R27, 0x18 ;  /* 0x0000001b12127211 */ /* 0x000fe400078fc2ff */
[----:B------:R-:W-:Y:S01]  /*0550*/  ISETP.GE.AND P2, PT, R43, 0x3700, PT ;  /* 0x000037002b00780c */ /* 0x000fe20003f46270 */
[----:B------:R-:W-:Y:S01]  /*0560*/  IMAD R4, R4, -0x280, R43 ;  /* 0xfffffd8004047824 */ /* 0x000fe200078e022b */
[----:B------:R-:W-:Y:S02]  /*0570*/  ISETP.GE.AND P1, PT, R45, 0x3700, PT ;  /* 0x000037002d00780c */ /* 0x000fe40003f26270 */
[----:B------:R-:W-:Y:S02]  /*0580*/  PRMT R50, RZ, 0x7610, R50 ;  /* 0x00007610ff327816 */ /* 0x000fe40000000032 */
[----:B------:R-:W-:Y:S01]  /*0590*/  ISETP.GE.AND P3, PT, R33, 0x3700, PT ;  /* 0x000037002100780c */ /* 0x000fe20003f66270 */
[----:B------:R-:W-:Y:S01]  /*05a0*/  UIMAD UR4, UR5, UR4, URZ ;  /* 0x00000004050472a4 */ /* 0x000fe2000f8e023f */
[----:B------:R-:W-:Y:S01]  /*05b0*/  PRMT R29, RZ, 0x7610, R29 ;  /* 0x00007610ff1d7816 */ /* 0x000fe2000000001d */
[----:B------:R-:W-:Y:S01]  /*05c0*/  IMAD R24, R24, -0x280, R39 ;  /* 0xfffffd8018187824 */ /* 0x000fe200078e0227 */
[----:B------:R-:W-:-:S02]  /*05d0*/  PRMT R41, RZ, 0x7610, R41 ;  /* 0x00007610ff297816 */ /* 0x000fc40000000029 */
[----:B------:R-:W-:Y:S01]  /*05e0*/  PRMT R37, RZ, 0x7610, R37 ;  /* 0x00007610ff257816 */ /* 0x000fe20000000025 */
[----:B------:R-:W-:Y:S02]  /*05f0*/  IMAD R0, R0, -0x280, R21 ;  /* 0xfffffd8000007824 */ /* 0x000fe400078e0215 */
[----:B------:R-:W-:-:S04]  /*0600*/  IMAD R18, R18, -0x280, R23 ;  /* 0xfffffd8012127824 */ /* 0x000fc800078e0217 */
[----:B------:R-:W-:Y:S01]  /*0610*/  IMAD.WIDE R52, R18, R5, c[0x0][0x168] ;  /* 0x00005a0012347625 */ /* 0x000fe200078e0205 */
[----:B------:R-:W-:Y:S02]  /*0620*/  PRMT R18, RZ, 0x7610, R18 ;  /* 0x00007610ff127816 */ /* 0x000fe40000000012 */
[----:B--2---:R-:W-:Y:S01]  /*0630*/  SHF.R.U32.HI R32, RZ, 0x10, R8 ;  /* 0x00000010ff207819 */ /* 0x004fe20000011608 */
[----:B------:R0:W-:Y:S01]  /*0640*/  STS.U16 [R25], R8 ;  /* 0x0000000819007388 */ /* 0x0001e20000000400 */
[----:B------:R-:W-:Y:S02]  /*0650*/  SHF.R.U32.HI R38, RZ, 0x10, R9 ;  /* 0x00000010ff267819 */ /* 0x000fe40000011609 */
[----:B------:R-:W-:Y:S01]  /*0660*/  SHF.R.U32.HI R40, RZ, 0x10, R10 ;  /* 0x00000010ff287819 */ /* 0x000fe2000001160a */
[----:B------:R1:W-:Y:S01]  /*0670*/  STS.U16 [R25+0x208], R10 ;  /* 0x0002080a19007388 */ /* 0x0003e20000000400 */
[----:B------:R-:W-:Y:S02]  /*0680*/  SHF.R.U32.HI R42, RZ, 0x10, R11 ;  /* 0x00000010ff2a7819 */ /* 0x000fe4000001160b */
[----:B---3--:R-:W-:Y:S01]  /*0690*/  SHF.R.U32.HI R19, RZ, 0x10, R12 ;  /* 0x00000010ff137819 */ /* 0x008fe2000001160c */
[----:B------:R2:W-:Y:S01]  /*06a0*/  STS.U16 [R25+0x30c], R11 ;  /* 0x00030c0b19007388 */ /* 0x0005e20000000400 */
[----:B------:R-:W-:Y:S01]  /*06b0*/  SHF.R.U32.HI R27, RZ, 0x10, R13 ;  /* 0x00000010ff1b7819 */ /* 0x000fe2000001160d */
[----:B0-----:R-:W-:-:S02]  /*06c0*/  IMAD R8, R28, -0x280, R3 ;  /* 0xfffffd801c087824 */ /* 0x001fc400078e0203 */
[----:B------:R0:W-:Y:S01]  /*06d0*/  STS.U16 [R25+0x82], R32 ;  /* 0x0000822019007388 */ /* 0x0001e20000000400 */
[----:B-1----:R-:W-:-:S03]  /*06e0*/  SHF.R.U32.HI R10, RZ, 0x10, R14 ;  /* 0x00000010ff0a7819 */ /* 0x002fc6000001160e */
[----:B------:R1:W-:Y:S01]  /*06f0*/  STS.U16 [R25+0x104], R9 ;  /* 0x0001040919007388 */ /* 0x0003e20000000400 */
[----:B--2---:R-:W-:-:S03]  /*0700*/  SHF.R.U32.HI R11, RZ, 0x10, R15 ;  /* 0x00000010ff0b7819 */ /* 0x004fc6000001160f */
[----:B------:R-:W-:Y:S01]  /*0710*/  STS.U16 [R25+0x186], R38 ;  /* 0x0001862619007388 */ /* 0x000fe20000000400 */
[----:B0-----:R-:W-:-:S03]  /*0720*/  PRMT R32, RZ, 0x7610, R32 ;  /* 0x00007610ff207816 */ /* 0x001fc60000000020 */
[----:B------:R-:W-:Y:S01]  /*0730*/  STS.U16 [R25+0x28a], R40 ;  /* 0x00028a2819007388 */ /* 0x000fe20000000400 */
[----:B-1----:R-:W-:-:S03]  /*0740*/  IMAD.WIDE R8, R8, R5, c[0x0][0x168] ;  /* 0x00005a0008087625 */ /* 0x002fc600078e0205 */
[----:B------:R-:W-:Y:S04]  /*0750*/  STS.U16 [R25+0x38e], R42 ;  /* 0x00038e2a19007388 */ /* 0x000fe80000000400 */
        /* <DEDUP_REMOVED lines=8> */
[----:B------:R-:W-:Y:S06]  /*07e0*/  BAR.SYNC 0x0 ;  /* 0x0000000000007b1d */ /* 0x000fec0000000000 */
[----:B------:R0:W2:Y:S01]  /*07f0*/  @!P0 LDG.E.EL.U16 R32, [R8.64] ;  /* 0x0000000608208981 */ /* 0x0000a2000c2e1500 */
[----:B------:R-:W-:Y:S01]  /*0800*/  ISETP.GE.AND P0, PT, R51, 0x3700, PT ;  /* 0x000037003300780c */ /* 0x000fe20003f06270 */
[----:B------:R-:W-:Y:S01]  /*0810*/  IMAD R14, R34, -0x280, R51 ;  /* 0xfffffd80220e7824 */ /* 0x000fe200078e0233 */
[----:B------:R-:W-:Y:S01]  /*0820*/  PRMT R28, RZ, 0x7610, R28 ;  /* 0x00007610ff1c7816 */ /* 0x000fe2000000001c */
[----:B------:R-:W-:Y:S01]  /*0830*/  IMAD.WIDE R10, R4, R5, c[0x0][0x168] ;  /* 0x00005a00040a7625 */ /* 0x000fe200078e0205 */
[----:B------:R-:W-:-:S03]  /*0840*/  LOP3.LUT R4, R17, 0x3f, R2, 0xf8, !PT ;  /* 0x0000003f11047812 */ /* 0x000fc600078ef802 */
[----:B------:R-:W-:Y:S01]  /*0850*/  IMAD R12, R30, -0x280, R45 ;  /* 0xfffffd801e0c7824 */ /* 0x000fe200078e022d */
[----:B------:R1:W3:Y:S01]  /*0860*/  @!P2 LDG.E.EL.U16 R49, [R10.64] ;  /* 0x000000060a31a981 */ /* 0x0002e2000c2e1500 */
[----:B------:R-:W-:Y:S01]  /*0870*/  IMAD.WIDE R14, R14, R5, c[0x0][0x168] ;  /* 0x00005a000e0e7625 */ /* 0x000fe200078e0205 */
[----:B------:R-:W-:-:S03]  /*0880*/  ISETP.GE.AND P2, PT, R35, 0x3700, PT ;  /* 0x000037002300780c */ /* 0x000fc60003f46270 */
[-C--:B------:R-:W-:Y:S01]  /*0890*/  IMAD.WIDE R12, R12, R5.reuse, c[0x0][0x168] ;  /* 0x00005a000c0c7625 */ /* 0x080fe200078e0205 */
[----:B------:R4:W5:Y:S01]  /*08a0*/  @!P0 LDG.E.EL.U16 R28, [R14.64] ;  /* 0x000000060e1c8981 */ /* 0x000962000c2e1500 */
[----:B------:R-:W-:Y:S02]  /*08b0*/  ISETP.GE.AND P6, PT, R4, c[0x0][0x18c], PT ;  /* 0x0000630004007a0c */ /* 0x000fe40003fc6270 */
[----:B0-----:R-:W-:Y:S01]  /*08c0*/  IMAD R8, R26, -0x280, R33 ;  /* 0xfffffd801a087824 */ /* 0x001fe200078e0221 */
[----:B------:R0:W3:Y:S01]  /*08d0*/  @!P1 LDG.E.EL.U16 R50, [R12.64] ;  /* 0x000000060c329981 */ /* 0x0000e2000c2e1500 */
[----:B-1----:R-:W-:Y:S01]  /*08e0*/  IMAD R10, R22, -0x280, R35 ;  /* 0xfffffd80160a7824 */ /* 0x002fe200078e0223 */
[----:B------:R-:W-:Y:S01]  /*08f0*/  ISETP.GE.AND P0, PT, R39, 0x3700, PT ;  /* 0x000037002700780c */ /* 0x000fe20003f06270 */
[-C--:B------:R-:W-:Y:S01]  /*0900*/  IMAD.WIDE R8, R8, R5.reuse, c[0x0][0x168] ;  /* 0x00005a0008087625 */ /* 0x080fe200078e0205 */
[----:B------:R-:W-:Y:S02]  /*0910*/  ISETP.GE.AND P1, PT, R31, 0x3700, PT ;  /* 0x000037001f00780c */ /* 0x000fe40003f26270 */
[C---:B------:R-:W-:Y:S01]  /*0920*/  ISETP.LT.AND P4, PT, R3.reuse, 0x3700, !P6 ;  /* 0x000037000300780c */ /* 0x040fe20007781270 */
[-C--:B------:R-:W-:Y:S01]  /*0930*/  IMAD.WIDE R10, R10, R5.reuse, c[0x0][0x168] ;  /* 0x00005a000a0a7625 */ /* 0x080fe200078e0205 */
[----:B------:R-:W-:Y:S01]  /*0940*/  PRMT R34, RZ, 0x7610, R34 ;  /* 0x00007610ff227816 */ /* 0x000fe20000000022 */
[----:B------:R1:W3:Y:S02]  /*0950*/  @!P3 LDG.E.EL.U16 R41, [R8.64] ;  /* 0x000000060829b981 */ /* 0x0002e4000c2e1500 */
[----:B------:R-:W-:Y:S01]  /*0960*/  IMAD R54, R3, UR4, R4 ;  /* 0x0000000403367c24 */ /* 0x000fe2000f8e0204 */
[----:B------:R-:W-:Y:S01]  /*0970*/  LOP3.LUT R3, R7, 0x30, R6, 0xfe, !PT ;  /* 0x0000003007037812 */ /* 0x000fe200078efe06 */
[----:B----4-:R-:W-:Y:S01]  /*0980*/  IMAD R14, R20, -0x280, R31 ;  /* 0xfffffd80140e7824 */ /* 0x010fe200078e021f */
[----:B------:R4:W3:Y:S01]  /*0990*/  @!P2 LDG.E.EL.U16 R29, [R10.64] ;  /* 0x000000060a1da981 */ /* 0x0008e2000c2e1500 */
[----:B------:R-:W-:Y:S01]  /*09a0*/  ISETP.GE.AND P2, PT, R21, 0x3700, PT ;  /* 0x000037001500780c */ /* 0x000fe20003f46270 */
[----:B------:R-:W-:Y:S01]  /*09b0*/  IMAD.WIDE R24, R24, R5, c[0x0][0x168] ;  /* 0x00005a0018187625 */ /* 0x000fe200078e0205 */
[----:B------:R-:W-:-:S03]  /*09c0*/  PRMT R30, RZ, 0x7610, R30 ;  /* 0x00007610ff1e7816 */ /* 0x000fc6000000001e */
[-C--:B------:R-:W-:Y:S01]  /*09d0*/  IMAD.WIDE R14, R14, R5.reuse, c[0x0][0x168] ;  /* 0x00005a000e0e7625 */ /* 0x080fe200078e0205 */
[----:B------:R0:W3:Y:S03]  /*09e0*/  @!P0 LDG.E.EL.U16 R37, [R24.64] ;  /* 0x0000000618258981 */ /* 0x0000e6000c2e1500 */
[----:B-1----:R-:W-:Y:S01]  /*09f0*/  IMAD.WIDE R8, R54, R5, c[0x0][0x170] ;  /* 0x00005c0036087625 */ /* 0x002fe200078e0205 */
[----:B------:R1:W3:Y:S03]  /*0a00*/  @!P1 LDG.E.EL.U16 R34, [R14.64] ;  /* 0x000000060e229981 */ /* 0x0002e6000c2e1500 */
[----:B------:R-:W-:Y:S01]  /*0a10*/  IMAD.HI R22, R3, 0x66666667, RZ ;  /* 0x6666666703167827 */ /* 0x000fe200078e02ff */
[----:B------:R4:W3:Y:S01]  /*0a20*/  @P4 LDG.E.EL.U16 R30, [R8.64] ;  /* 0x00000006081e4981 */ /* 0x0008e2000c2e1500 */
[----:B0-----:R-:W-:-:S02]  /*0a30*/  PRMT R25, RZ, 0x7610, R25 ;  /* 0x00007610ff197816 */ /* 0x001fc40000000019 */
[----:B-1----:R-:W-:Y:S01]  /*0a40*/  IMAD.WIDE R14, R0, R5, c[0x0][0x168] ;  /* 0x00005a00000e7625 */ /* 0x002fe200078e0205 */
[----:B------:R-:W-:Y:S02]  /*0a50*/  ISETP.GE.AND P1, PT, R23, 0x3700, PT ;  /* 0x000037001700780c */ /* 0x000fe40003f26270 */
[----:B----4-:R-:W-:Y:S02]  /*0a60*/  SHF.R.U32.HI R9, RZ, 0x1f, R22 ;  /* 0x0000001fff097819 */ /* 0x010fe40000011616 */
[----:B------:R0:W4:Y:S01]  /*0a70*/  @!P2 LDG.E.EL.U16 R25, [R14.64] ;  /* 0x000000060e19a981 */ /* 0x000122000c2e1500 */
[----:B------:R-:W-:Y:S02]  /*0a80*/  ISETP.GE.AND P2, PT, R3, 0x3700, PT ;  /* 0x000037000300780c */ /* 0x000fe40003f46270 */
[----:B------:R-:W-:Y:S02]  /*0a90*/  LEA.HI.SX32 R22, R22, R9, 0x18 ;  /* 0x0000000916167211 */ /* 0x000fe400078fc2ff */
[----:B------:R-:W-:-:S03]  /*0aa0*/  PRMT R27, RZ, 0x7610, R27 ;  /* 0x00007610ff1b7816 */ /* 0x000fc6000000001b */
[----:B------:R-:W-:Y:S01]  /*0ab0*/  IMAD R22, R22, -0x280, R3 ;  /* 0xfffffd8016167824 */ /* 0x000fe200078e0203 */
[----:B------:R-:W-:Y:S02]  /*0ac0*/  ISETP.LT.AND P3, PT, R51, 0x3700, !P6 ;  /* 0x000037003300780c */ /* 0x000fe40007761270 */
[----:B0-----:R-:W-:Y:S01]  /*0ad0*/  PRMT R15, RZ, 0x7610, R15 ;  /* 0x00007610ff0f7816 */ /* 0x001fe2000000000f */
[----:B------:R-:W-:Y:S01]  /*0ae0*/  IMAD.WIDE R58, R22, R5, c[0x0][0x168] ;  /* 0x00005a00163a7625 */ /* 0x000fe200078e0205 */
[----:B------:R0:W4:Y:S01]  /*0af0*/  @!P1 LDG.E.EL.U16 R27, [R52.64] ;  /* 0x00000006341b9981 */ /* 0x000122000c2e1500 */
[----:B------:R-:W-:-:S03]  /*0b00*/  PRMT R24, RZ, 0x7610, R24 ;  /* 0x00007610ff187816 */ /* 0x000fc60000000018 */
[----:B------:R1:W4:Y:S01]  /*0b10*/  @!P2 LDG.E.EL.U16 R15, [R58.64] ;  /* 0x000000063a0fa981 */ /* 0x000322000c2e1500 */
[----:B------:R-:W-:Y:S01]  /*0b20*/  ISETP.LT.AND P2, PT, R45, 0x3700, !P6 ;  /* 0x000037002d00780c */ /* 0x000fe20007741270 */
[--C-:B0-----:R-:W-:Y:S02]  /*0b30*/  IMAD R52, R51, UR4, R4.reuse ;  /* 0x0000000433347c24 */ /* 0x101fe4000f8e0204 */
[----:B------:R-:W-:Y:S02]  /*0b40*/  IMAD R48, R45, UR4, R4 ;  /* 0x000000042d307c24 */ /* 0x000fe4000f8e0204 */
[----:B------:R-:W-:Y:S01]  /*0b50*/  IMAD.WIDE R56, R52, R5, c[0x0][0x170] ;  /* 0x00005c0034387625 */ /* 0x000fe200078e0205 */
[----:B------:R-:W-:-:S04]  /*0b60*/  PRMT R26, RZ, 0x7610, R26 ;  /* 0x00007610ff1a7816 */ /* 0x000fc8000000001a */
[----:B------:R0:W4:Y:S02]  /*0b70*/  @P3 LDG.E.EL.U16 R24, [R56.64] ;  /* 0x0000000638183981 */ /* 0x000124000c2e1500 */
[----:B0-----:R-:W-:-:S05]  /*0b80*/  IMAD.WIDE R56, R48, R5, c[0x0][0x170] ;  /* 0x00005c0030387625 */ /* 0x001fca00078e0205 */
[----:B------:R-:W4:Y:S01]  /*0b90*/  @P2 LDG.E.EL.U16 R26, [R56.64] ;  /* 0x00000006381a2981 */ /* 0x000f22000c2e1500 */
[----:B------:R-:W-:-:S05]  /*0ba0*/  LOP3.LUT R17, R7, 0x2c, R6, 0xfe, !PT ;  /* 0x0000002c07117812 */ /* 0x000fca00078efe06 */
[----:B------:R-:W-:Y:S01]  /*0bb0*/  IMAD.HI R13, R17, 0x66666667, RZ ;  /* 0x66666667110d7827 */ /* 0x000fe200078e02ff */
[----:B------:R-:W-:-:S04]  /*0bc0*/  LOP3.LUT R19, R7, 0x34, R6, 0xfe, !PT ;  /* 0x0000003407137812 */ /* 0x000fc800078efe06 */
[----:B------:R-:W-:Y:S02]  /*0bd0*/  SHF.R.U32.HI R20, RZ, 0x1f, R13 ;  /* 0x0000001fff147819 */ /* 0x000fe4000001160d */
[----:B------:R-:W-:Y:S02]  /*0be0*/  ISETP.GE.AND P0, PT, R47, 0x3700, PT ;  /* 0x000037002f00780c */ /* 0x000fe40003f06270 */
[----:B------:R-:W-:Y:S01]  /*0bf0*/  LEA.HI.SX32 R20, R13, R20, 0x18 ;  /* 0x000000140d147211 */ /* 0x000fe200078fc2ff */
[----:B------:R-:W-:-:S04]  /*0c00*/  IMAD.HI R13, R19, 0x66666667, RZ ;  /* 0x66666667130d7827 */ /* 0x000fc800078e02ff */
[----:B------:R-:W-:Y:S01]  /*0c10*/  IMAD R10, R16, -0x280, R47 ;  /* 0xfffffd80100a7824 */ /* 0x000fe200078e022f */
[----:B------:R-:W-:-:S03]  /*0c20*/  SHF.R.U32.HI R8, RZ, 0x1f, R13 ;  /* 0x0000001fff087819 */ /* 0x000fc6000001160d */
[-C--:B------:R-:W-:Y:S01]  /*0c30*/  IMAD.WIDE R10, R10, R5.reuse, c[0x0][0x168] ;  /* 0x00005a000a0a7625 */ /* 0x080fe200078e0205 */
[----:B------:R-:W-:Y:S02]  /*0c40*/  LEA.HI.SX32 R0, R13, R8, 0x18 ;  /* 0x000000080d007211 */ /* 0x000fe400078fc2ff */
[--C-:B------:R-:W-:Y:S02]  /*0c50*/  LOP3.LUT R13, R7, 0x38, R6.reuse, 0xfe, !PT ;  /* 0x00000038070d7812 */ /* 0x100fe400078efe06 */
[----:B------:R0:W4:Y:S01]  /*0c60*/  @!P0 LDG.E.EL.U16 R18, [R10.64] ;  /* 0x000000060a128981 */ /* 0x000122000c2e1500 */
[----:B------:R-:W-:Y:S01]  /*0c70*/  IMAD R0, R0, -0x280, R19 ;  /* 0xfffffd8000007824 */ /* 0x000fe200078e0213 */
[----:B------:R-:W-:Y:S02]  /*0c80*/  ISETP.GE.AND P0, PT, R19, 0x3700, PT ;  /* 0x000037001300780c */ /* 0x000fe40003f06270 */
[----:B------:R-:W-:Y:S02]  /*0c90*/  LOP3.LUT R9, R7, 0x3c, R6, 0xfe, !PT ;  /* 0x0000003c07097812 */ /* 0x000fe400078efe06 */
[----:B------:R-:W-:Y:S01]  /*0ca0*/  PRMT R22, RZ, 0x7610, R22 ;  /* 0x00007610ff167816 */ /* 0x000fe20000000016 */
[----:B0-----:R-:W-:-:S04]  /*0cb0*/  IMAD.WIDE R10, R0, R5, c[0x0][0x168] ;  /* 0x00005a00000a7625 */ /* 0x001fc800078e0205 */
[----:B------:R-:W-:-:S04]  /*0cc0*/  IMAD.HI R0, R13, 0x66666667, RZ ;  /* 0x666666670d007827 */ /* 0x000fc800078e02ff */
[----:B------:R0:W4:Y:S01]  /*0cd0*/  @!P0 LDG.E.EL.U16 R22, [R10.64] ;  /* 0x000000060a168981 */ /* 0x000122000c2e1500 */
[----:B------:R-:W-:Y:S01]  /*0ce0*/  SHF.R.U32.HI R7, RZ, 0x1f, R0 ;  /* 0x0000001fff077819 */ /* 0x000fe20000011600 */
[----:B------:R-:W-:Y:S01]  /*0cf0*/  IMAD.HI R16, R9, 0x66666667, RZ ;  /* 0x6666666709107827 */ /* 0x000fe200078e02ff */
[----:B------:R-:W-:Y:S02]  /*0d00*/  ISETP.GE.AND P0, PT, R13, 0x3700, PT ;  /* 0x000037000d00780c */ /* 0x000fe40003f06270 */
[----:B------:R-:W-:Y:S02]  /*0d10*/  LEA.HI.SX32 R0, R0, R7, 0x18 ;  /* 0x0000000700007211 */ /* 0x000fe400078fc2ff */
[----:B------:R-:W-:-:S03]  /*0d20*/  SHF.R.U32.HI R7, RZ, 0x1f, R16 ;  /* 0x0000001fff077819 */ /* 0x000fc60000011610 */
[----:B------:R-:W-:Y:S01]  /*0d30*/  IMAD R0, R0, -0x280, R13 ;  /* 0xfffffd8000007824 */ /* 0x000fe200078e020d */
[----:B------:R-:W-:Y:S02]  /*0d40*/  LEA.HI.SX32 R16, R16, R7, 0x18 ;  /* 0x0000000710107211 */ /* 0x000fe400078fc2ff */
[----:B------:R-:W-:Y:S01]  /*0d50*/  PRMT R7, RZ, 0x7610, R7 ;  /* 0x00007610ff077816 */ /* 0x000fe20000000007 */
[----:B-1----:R-:W-:-:S05]  /*0d60*/  IMAD.WIDE R58, R0, R5, c[0x0][0x168] ;  /* 0x00005a00003a7625 */ /* 0x002fca00078e0205 */
[----:B------:R1:W4:Y:S01]  /*0d70*/  @!P0 LDG.E.EL.U16 R7, [R58.64] ;  /* 0x000000063a078981 */ /* 0x000322000c2e1500 */
[C---:B------:R-:W-:Y:S01]  /*0d80*/  ISETP.LT.AND P0, PT, R43.reuse, 0x3700, !P6 ;  /* 0x000037002b00780c */ /* 0x040fe20007701270 */
[----:B------:R-:W-:Y:S01]  /*0d90*/  IMAD R44, R43, UR4, R4 ;  /* 0x000000042b2c7c24 */ /* 0x000fe2000f8e0204 */
[----:B------:R-:W-:-:S03]  /*0da0*/  PRMT R0, RZ, 0x7610, R0 ;  /* 0x00007610ff007816 */ /* 0x000fc60000000000 */
[----:B------:R-:W-:-:S08]  /*0db0*/  IMAD.WIDE R42, R44, R5, c[0x0][0x170] ;  /* 0x00005c002c2a7625 */ /* 0x000fd000078e0205 */
[----:B------:R1:W4:Y:S01]  /*0dc0*/  @P0 LDG.E.EL.U16 R0, [R42.64] ;  /* 0x000000062a000981 */ /* 0x000322000c2e1500 */
[----:B------:R-:W-:Y:S01]  /*0dd0*/  ISETP.GE.AND P1, PT, R17, 0x3700, PT ;  /* 0x000037001100780c */ /* 0x000fe20003f26270 */
[----:B------:R-:W-:Y:S02]  /*0de0*/  IMAD R20, R20, -0x280, R17 ;  /* 0xfffffd8014147824 */ /* 0x000fe400078e0211 */
[----:B0-----:R-:W-:Y:S01]  /*0df0*/  IMAD R10, R16, -0x280, R9 ;  /* 0xfffffd80100a7824 */ /* 0x001fe200078e0209 */
[----:B------:R-:W-:Y:S01]  /*0e00*/  P2R R16, PR, RZ, 0x1 ;  /* 0x00000001ff107803 */ /* 0x000fe20000000000 */
[----:B------:R-:W-:Y:S01]  /*0e10*/  IMAD.WIDE R60, R20, R5, c[0x0][0x168] ;  /* 0x00005a00143c7625 */ /* 0x000fe200078e0205 */
[----:B------:R-:W-:Y:S02]  /*0e20*/  PRMT R8, RZ, 0x7610, R8 ;  /* 0x00007610ff087816 */ /* 0x000fe40000000008 */
[C---:B------:R-:W-:Y:S01]  /*0e30*/  ISETP.LT.AND P0, PT, R33.reuse, 0x3700, !P6 ;  /* 0x000037002100780c */ /* 0x040fe20007701270 */
[----:B------:R-:W-:Y:S01]  /*0e40*/  IMAD R36, R33, UR4, R4 ;  /* 0x0000000421247c24 */ /* 0x000fe2000f8e0204 */
[----:B------:R-:W-:-:S03]  /*0e50*/  PRMT R40, RZ, 0x7610, R40 ;  /* 0x00007610ff287816 */ /* 0x000fc60000000028 */
[----:B------:R0:W4:Y:S01]  /*0e60*/  @!P1 LDG.E.EL.U16 R8, [R60.64] ;  /* 0x000000063c089981 */ /* 0x000122000c2e1500 */
[----:B------:R-:W-:Y:S01]  /*0e70*/  ISETP.GE.AND P1, PT, R9, 0x3700, PT ;  /* 0x000037000900780c */ /* 0x000fe20003f26270 */
[-C--:B-1----:R-:W-:Y:S01]  /*0e80*/  IMAD.WIDE R42, R36, R5.reuse, c[0x0][0x170] ;  /* 0x00005c00242a7625 */ /* 0x082fe200078e0205 */
[----:B------:R-:W-:Y:S02]  /*0e90*/  LOP3.LUT R45, R2, 0x3f, RZ, 0xc0, !PT ;  /* 0x0000003f022d7812 */ /* 0x000fe400078ec0ff */
[----:B------:R-:W-:Y:S01]  /*0ea0*/  PRMT R20, RZ, 0x7610, R20 ;  /* 0x00007610ff147816 */ /* 0x000fe20000000014 */
[----:B------:R-:W-:Y:S02]  /*0eb0*/  IMAD.WIDE R10, R10, R5, c[0x0][0x168] ;  /* 0x00005a000a0a7625 */ /* 0x000fe400078e0205 */
[----:B------:R1:W4:Y:S02]  /*0ec0*/  @P0 LDG.E.EL.U16 R40, [R42.64] ;  /* 0x000000062a280981 */ /* 0x000324000c2e1500 */
[----:B------:R-:W-:-:S04]  /*0ed0*/  IMAD R45, R6, 0x41, R45 ;  /* 0x00000041062d7824 */ /* 0x000fc800078e022d */
[----:B------:R0:W4:Y:S02]  /*0ee0*/  @!P1 LDG.E.EL.U16 R20, [R10.64] ;  /* 0x000000060a149981 */ /* 0x000124000c2e1500 */
[----:B0-----:R-:W-:Y:S01]  /*0ef0*/  IMAD.SHL.U32 R11, R45, 0x2, RZ ;  /* 0x000000022d0b7824 */ /* 0x001fe200078e00ff */
[----:B------:R-:W-:Y:S02]  /*0f00*/  P2R R6, PR, RZ, 0x1 ;  /* 0x00000001ff067803 */ /* 0x000fe40000000000 */
[C---:B------:R-:W-:Y:S01]  /*0f10*/  ISETP.LT.AND P0, PT, R39.reuse, 0x3700, !P6 ;  /* 0x000037002700780c */ /* 0x040fe20007701270 */
[----:B------:R-:W-:Y:S01]  /*0f20*/  IMAD R38, R39, UR4, R4 ;  /* 0x0000000427267c24 */ /* 0x000fe2000f8e0204 */
[----:B------:R-:W-:Y:S01]  /*0f30*/  PRMT R39, RZ, 0x7610, R39 ;  /* 0x00007610ff277816 */ /* 0x000fe20000000027 */
[----:B------:R-:W-:Y:S02]  /*0f40*/  LDS.U16 R2, [R11] ;  /* 0x000000000b027984 */ /* 0x000fe40000000400 */
[----:B-1----:R-:W-:-:S08]  /*0f50*/  IMAD.WIDE R42, R38, R5, c[0x0][0x170] ;  /* 0x00005c00262a7625 */ /* 0x002fd000078e0205 */
[----:B------:R0:W4:Y:S01]  /*0f60*/  @P0 LDG.E.EL.U16 R39, [R42.64] ;  /* 0x000000062a270981 */ /* 0x000122000c2e1500 */
[----:B--2---:R-:W-:-:S03]  /*0f70*/  HADD2.F32 R45, -RZ, R32.H0_H0 ;  /* 0x20000020ff2d7230 */ /* 0x004fc60000004100 */
[----:B------:R-:W1:Y:S01]  /*0f80*/  LDS.U16 R32, [R11+0x208] ;  /* 0x000208000b207984 */ /* 0x000e620000000400 */
[----:B-----5:R-:W-:Y:S02]  /*0f90*/  HADD2.F32 R28, -RZ, R28.H0_H0 ;  /* 0x2000001cff1c7230 */ /* 0x020fe40000004100 */
[----:B-1----:R-:W-:-:S05]  /*0fa0*/  HADD2.F32 R33, -RZ, R32.H0_H0 ;  /* 0x20000020ff217230 */ /* 0x002fca0000004100 */
[----:B------:R-:W-:Y:S02]  /*0fb0*/  FADD R28, R28, R33 ;  /* 0x000000211c1c7221 */ /* 0x000fe40000000000 */
[----:B------:R-:W1:Y:S01]  /*0fc0*/  LDS.U16 R33, [R11+0x410] ;  /* 0x000410000b217984 */ /* 0x000e620000000400 */
[----:B---3--:R-:W-:Y:S02]  /*0fd0*/  HADD2.F32 R50, -RZ, R50.H0_H0 ;  /* 0x20000032ff327230 */ /* 0x008fe40000004100 */
[----:B------:R-:W-:Y:S01]  /*0fe0*/  HADD2.F32 R2, -RZ, R2.H0_H0 ;  /* 0x20000002ff027230 */ /* 0x000fe20000004100 */
[----:B------:R-:W-:Y:S02]  /*0ff0*/  P2R R53, PR, RZ, 0x1 ;  /* 0x00000001ff357803 */ /* 0x000fe40000000000 */
[----:B------:R-:W-:Y:S02]  /*1000*/  ISETP.LT.AND P0, PT, R31, 0x3700, !P6 ;  /* 0x000037001f00780c */ /* 0x000fe40007701270 */
[----:B------:R-:W-:Y:S01]  /*1010*/  FADD R45, R45, R2 ;  /* 0x000000022d2d7221 */ /* 0x000fe20000000000 */
[----:B------:R-:W-:-:S02]  /*1020*/  HADD2.F32 R2, -RZ, R30.H0_H0 ;  /* 0x2000001eff027230 */ /* 0x000fc40000004100 */
[----:B------:R-:W-:-:S04]  /*1030*/  IMAD R30, R31, UR4, R4 ;  /* 0x000000041f1e7c24 */ /* 0x000fc8000f8e0204 */
[----:B------:R-:W-:-:S04]  /*1040*/  IMAD.WIDE R58, R30, R5, c[0x0][0x170] ;  /* 0x00005c001e3a7625 */ /* 0x000fc800078e0205 */
[----:B-1----:R-:W-:-:S05]  /*1050*/  HADD2.F32 R33, -RZ, R33.H0_H0 ;  /* 0x20000021ff217230 */ /* 0x002fca0000004100 */
[----:B------:R-:W-:Y:S01]  /*1060*/  FADD R50, R50, R33 ;  /* 0x0000002132327221 */ /* 0x000fe20000000000 */
[----:B----4-:R-:W-:-:S05]  /*1070*/  HADD2.F32 R33, -RZ, R26.H0_H0 ;  /* 0x2000001aff217230 */ /* 0x010fca0000004100 */
[----:B------:R-:W-:Y:S01]  /*1080*/  FADD R50, R33, R50 ;  /* 0x0000003221327221 */ /* 0x000fe20000000000 */
[----:B------:R-:W-:-:S06]  /*1090*/  PRMT R33, RZ, 0x7610, R33 ;  /* 0x00007610ff217816 */ /* 0x000fcc0000000021 */
[----:B------:R1:W2:Y:S01]  /*10a0*/  @P0 LDG.E.EL.U16 R33, [R58.64] ;  /* 0x000000063a210981 */ /* 0x0002a2000c2e1500 */
[----:B------:R-:W-:Y:S01]  /*10b0*/  FADD R2, R2, R45 ;  /* 0x0000002d02027221 */ /* 0x000fe20000000000 */
[----:B------:R-:W-:Y:S02]  /*10c0*/  HADD2.F32 R45, -RZ, R24.H0_H0 ;  /* 0x20000018ff2d7230 */ /* 0x000fe40000004100 */
[----:B------:R-:W3:Y:S01]  /*10d0*/  LDS.U16 R24, [R11+0x618] ;  /* 0x000618000b187984 */ /* 0x000ee20000000400 */
[----:B0-----:R-:W-:Y:S02]  /*10e0*/  P2R R43, PR, RZ, 0x1 ;  /* 0x00000001ff2b7803 */ /* 0x001fe40000000000 */
[C---:B------:R-:W-:Y:S01]  /*10f0*/  ISETP.LT.AND P0, PT, R35.reuse, 0x3700, !P6 ;  /* 0x000037002300780c */ /* 0x040fe20007701270 */
[----:B------:R-:W-:Y:S01]  /*1100*/  IMAD R32, R35, UR4, R4 ;  /* 0x0000000423207c24 */ /* 0x000fe2000f8e0204 */
[----:B------:R-:W-:-:S03]  /*1110*/  PRMT R31, RZ, 0x7610, R31 ;  /* 0x00007610ff1f7816 */ /* 0x000fc6000000001f */
[----:B------:R-:W-:-:S08]  /*1120*/  IMAD.WIDE R56, R32, R5, c[0x0][0x170] ;  /* 0x00005c0020387625 */ /* 0x000fd000078e0205 */
[----:B------:R0:W4:Y:S01]  /*1130*/  @P0 LDG.E.EL.U16 R31, [R56.64] ;  /* 0x00000006381f0981 */ /* 0x000122000c2e1500 */
[----:B------:R-:W-:Y:S01]  /*1140*/  FADD R45, R45, R28 ;  /* 0x0000001c2d2d7221 */ /* 0x000fe20000000000 */
[----:B------:R-:W-:Y:S01]  /*1150*/  ISETP.LT.AND P5, PT, R21, 0x3700, !P6 ;  /* 0x000037001500780c */ /* 0x000fe200077a1270 */
[----:B------:R-:W-:-:S03]  /*1160*/  HADD2.F32 R49, -RZ, R49.H0_H0 ;  /* 0x20000031ff317230 */ /* 0x000fc60000004100 */
[----:B------:R-:W-:Y:S01]  /*1170*/  F2FP.F16.F32.PACK_AB R45, R45, R2 ;  /* 0x000000022d2d723e */ /* 0x000fe200000000ff */
[----:B------:R-:W-:Y:S01]  /*1180*/  IMAD R2, R21, UR4, R4 ;  /* 0x0000000415027c24 */ /* 0x000fe2000f8e0204 */
[----:B------:R-:W-:-:S03]  /*1190*/  PRMT R26, RZ, 0x7610, R26 ;  /* 0x00007610ff1a7816 */ /* 0x000fc6000000001a */
[----:B0-----:R-:W-:Y:S01]  /*11a0*/  IMAD.WIDE R56, R2, R5, c[0x0][0x170] ;  /* 0x00005c0002387625 */ /* 0x001fe200078e0205 */
[----:B------:R-:W-:Y:S02]  /*11b0*/  P2R R12, PR, RZ, 0x10 ;  /* 0x00000010ff0c7803 */ /* 0x000fe40000000000 */
[----:B------:R-:W-:Y:S01]  /*11c0*/  P2R R42, PR, RZ, 0x1 ;  /* 0x00000001ff2a7803 */ /* 0x000fe20000000000 */
[----:B---3--:R-:W-:Y:S01]  /*11d0*/  HADD2.F32 R24, -RZ, R24.H0_H0 ;  /* 0x20000018ff187230 */ /* 0x008fe20000004100 */
[----:B------:R-:W-:Y:S01]  /*11e0*/  ISETP.LT.AND P4, PT, R47, 0x3700, !P6 ;  /* 0x000037002f00780c */ /* 0x000fe20007781270 */
[----:B------:R0:W3:Y:S03]  /*11f0*/  @P5 LDG.E.EL.U16 R26, [R56.64] ;  /* 0x00000006381a5981 */ /* 0x0000e6000c2e1500 */
[----:B------:R-:W-:Y:S01]  /*1200*/  FADD R49, R49, R24 ;  /* 0x0000001831317221 */ /* 0x000fe20000000000 */
[----:B------:R-:W-:-:S02]  /*1210*/  ISETP.LT.AND P0, PT, R23, 0x3700, !P6 ;  /* 0x000037001700780c */ /* 0x000fc40007701270 */
[----:B------:R-:W-:Y:S01]  /*1220*/  PRMT R21, RZ, 0x7610, R21 ;  /* 0x00007610ff157816 */ /* 0x000fe20000000015 */
[----:B------:R-:W-:-:S05]  /*1230*/  HADD2.F32 R0, -RZ, R0.H0_H0 ;  /* 0x20000000ff007230 */ /* 0x000fca0000004100 */
[----:B------:R-:W-:Y:S01]  /*1240*/  FADD R49, R0, R49 ;  /* 0x0000003100317221 */ /* 0x000fe20000000000 */
[--C-:B------:R-:W-:Y:S01]  /*1250*/  IMAD R0, R23, UR4, R4.reuse ;  /* 0x0000000417007c24 */ /* 0x100fe2000f8e0204 */
[----:B------:R-:W-:Y:S02]  /*1260*/  P2R R23, PR, RZ, 0x20 ;  /* 0x00000020ff177803 */ /* 0x000fe40000000000 */
[----:B------:R-:W-:Y:S01]  /*1270*/  ISETP.NE.AND P5, PT, R12, RZ, PT ;  /* 0x000000ff0c00720c */ /* 0x000fe20003fa5270 */
[----:B------:R-:W-:-:S04]  /*1280*/  IMAD R12, R47, UR4, R4 ;  /* 0x000000042f0c7c24 */ /* 0x000fc8000f8e0204 */
[----:B-1----:R-:W-:Y:S01]  /*1290*/  IMAD.WIDE R58, R12, R5, c[0x0][0x170] ;  /* 0x00005c000c3a7625 */ /* 0x002fe200078e0205 */
[----:B------:R-:W-:Y:S02]  /*12a0*/  P2R R28, PR, RZ, 0x10 ;  /* 0x00000010ff1c7803 */ /* 0x000fe40000000000 */
[----:B------:R-:W-:Y:S02]  /*12b0*/  P2R R14, PR, RZ, 0x8 ;  /* 0x00000008ff0e7803 */ /* 0x000fe40000000000 */
[----:B------:R1:W5:Y:S01]  /*12c0*/  @P4 LDG.E.EL.U16 R21, [R58.64] ;  /* 0x000000063a154981 */ /* 0x000362000c2e1500 */
[----:B------:R-:W-:Y:S02]  /*12d0*/  ISETP.NE.AND P4, PT, R16, RZ, PT ;  /* 0x000000ff1000720c */ /* 0x000fe40003f85270 */
[----:B------:R-:W-:Y:S02]  /*12e0*/  P2R R10, PR, RZ, 0x4 ;  /* 0x00000004ff0a7803 */ /* 0x000fe40000000000 */
[----:B------:R-:W-:-:S02]  /*12f0*/  ISETP.LT.AND P3, PT, R17, 0x3700, !P6 ;  /* 0x000037001100780c */ /* 0x000fc40007761270 */
[----:B------:R-:W-:Y:S02]  /*1300*/  ISETP.LT.AND P2, PT, R3, 0x3700, !P6 ;  /* 0x000037000300780c */ /* 0x000fe40007741270 */
[----:B------:R-:W-:Y:S02]  /*1310*/  P2R R51, PR, RZ, 0x10 ;  /* 0x00000010ff337803 */ /* 0x000fe40000000000 */
[----:B------:R-:W-:Y:S01]  /*1320*/  ISETP.NE.AND P4, PT, R14, RZ, PT ;  /* 0x000000ff0e00720c */ /* 0x000fe20003f85270 */
[----:B------:R-:W-:Y:S01]  /*1330*/  IMAD R14, R17, UR4, R4 ;  /* 0x00000004110e7c24 */ /* 0x000fe2000f8e0204 */
[----:B------:R-:W-:Y:S01]  /*1340*/  PRMT R24, RZ, 0x7610, R24 ;  /* 0x00007610ff187816 */ /* 0x000fe20000000018 */
[----:B------:R-:W-:Y:S01]  /*1350*/  IMAD R3, R3, UR4, R4 ;  /* 0x0000000403037c24 */ /* 0x000fe2000f8e0204 */
[----:B------:R-:W-:Y:S01]  /*1360*/  PRMT R17, RZ, 0x7610, R17 ;  /* 0x00007610ff117816 */ /* 0x000fe20000000011 */
[----:B------:R-:W-:Y:S01]  /*1370*/  IMAD.WIDE R60, R0, R5, c[0x0][0x170] ;  /* 0x00005c00003c7625 */ /* 0x000fe200078e0205 */
[----:B------:R-:W-:-:S03]  /*1380*/  PRMT R16, RZ, 0x7610, R16 ;  /* 0x00007610ff107816 */ /* 0x000fc60000000010 */
[-C--:B------:R-:W-:Y:S01]  /*1390*/  IMAD.WIDE R46, R14, R5.reuse, c[0x0][0x170] ;  /* 0x00005c000e2e7625 */ /* 0x080fe200078e0205 */
[----:B------:R-:W-:Y:S01]  /*13a0*/  P2R R35, PR, RZ, 0x1 ;  /* 0x00000001ff237803 */ /* 0x000fe20000000000 */
[----:B------:R1:W3:Y:S02]  /*13b0*/  @P0 LDG.E.EL.U16 R24, [R60.64] ;  /* 0x000000063c180981 */ /* 0x0002e4000c2e1500 */
[----:B0-----:R-:W-:Y:S01]  /*13c0*/  IMAD.WIDE R56, R3, R5, c[0x0][0x170] ;  /* 0x00005c0003387625 */ /* 0x001fe200078e0205 */
[----:B------:R-:W-:Y:S01]  /*13d0*/  ISETP.LT.AND P1, PT, R19, 0x3700, !P6 ;  /* 0x000037001300780c */ /* 0x000fe20007721270 */
[----:B------:R0:W3:Y:S01]  /*13e0*/  @P3 LDG.E.EL.U16 R17, [R46.64] ;  /* 0x000000062e113981 */ /* 0x0000e2000c2e1500 */
[----:B------:R-:W-:Y:S02]  /*13f0*/  ISETP.LT.AND P0, PT, R13, 0x3700, !P6 ;  /* 0x000037000d00780c */ /* 0x000fe40007701270 */
[----:B------:R-:W-:Y:S01]  /*1400*/  ISETP.LT.AND P6, PT, R9, 0x3700, !P6 ;  /* 0x000037000900780c */ /* 0x000fe200077c1270 */
[----:B------:R1:W3:Y:S01]  /*1410*/  @P2 LDG.E.EL.U16 R16, [R56.64] ;  /* 0x0000000638102981 */ /* 0x0002e2000c2e1500 */
[----:B0-----:R-:W-:-:S02]  /*1420*/  P2R R46, PR, RZ, 0x8 ;  /* 0x00000008ff2e7803 */ /* 0x001fc40000000000 */
[----:B------:R-:W-:Y:S02]  /*1430*/  P2R R47, PR, RZ, 0x4 ;  /* 0x00000004ff2f7803 */ /* 0x000fe40000000000 */
[----:B------:R-:W-:Y:S01]  /*1440*/  ISETP.NE.AND P3, PT, R10, RZ, PT ;  /* 0x000000ff0a00720c */ /* 0x000fe20003f65270 */
[--C-:B------:R-:W-:Y:S01]  /*1450*/  IMAD R10, R19, UR4, R4.reuse ;  /* 0x00000004130a7c24 */ /* 0x100fe2000f8e0204 */
[----:B------:R-:W-:Y:S01]  /*1460*/  ISETP.NE.AND P2, PT, R6, RZ, PT ;  /* 0x000000ff0600720c */ /* 0x000fe20003f45270 */
[--C-:B------:R-:W-:Y:S02]  /*1470*/  IMAD R6, R13, UR4, R4.reuse ;  /* 0x000000040d067c24 */ /* 0x100fe4000f8e0204 */
[----:B------:R-:W-:Y:S01]  /*1480*/  IMAD R4, R9, UR4, R4 ;  /* 0x0000000409047c24 */ /* 0x000fe2000f8e0204 */
[----:B------:R-:W-:Y:S01]  /*1490*/  PRMT R19, RZ, 0x7610, R19 ;  /* 0x00007610ff137816 */ /* 0x000fe20000000013 */
[----:B-1----:R-:W-:Y:S01]  /*14a0*/  IMAD.WIDE R60, R10, R5, c[0x0][0x170] ;  /* 0x00005c000a3c7625 */ /* 0x002fe200078e0205 */
[----:B------:R-:W-:-:S02]  /*14b0*/  PRMT R9, RZ, 0x7610, R9 ;  /* 0x00007610ff097816 */ /* 0x000fc40000000009 */
[----:B------:R-:W-:Y:S01]  /*14c0*/  PRMT R13, RZ, 0x7610, R13 ;  /* 0x00007610ff0d7816 */ /* 0x000fe2000000000d */
[-C--:B------:R-:W-:Y:S01]  /*14d0*/  IMAD.WIDE R58, R6, R5.reuse, c[0x0][0x170] ;  /* 0x00005c00063a7625 */ /* 0x080fe200078e0205 */
[----:B------:R-:W3:Y:S03]  /*14e0*/  @P1 LDG.E.EL.U16 R19, [R60.64] ;  /* 0x000000063c131981 */ /* 0x000ee6000c2e1500 */
[-C--:B------:R-:W-:Y:S01]  /*14f0*/  IMAD.WIDE R56, R4, R5.reuse, c[0x0][0x170] ;  /* 0x00005c0004387625 */ /* 0x080fe200078e0205 */
[----:B------:R-:W3:Y:S03]  /*1500*/  @P0 LDG.E.EL.U16 R9, [R58.64] ;  /* 0x000000063a090981 */ /* 0x000ee6000c2e1500 */
[-C--:B------:R-:W-:Y:S01]  /*1510*/  IMAD.WIDE R54, R54, R5.reuse, c[0x0][0x178] ;  /* 0x00005e0036367625 */ /* 0x080fe200078e0205 */
[----:B------:R-:W3:Y:S04]  /*1520*/  @P6 LDG.E.EL.U16 R13, [R56.64] ;  /* 0x00000006380d6981 */ /* 0x000ee8000c2e1500 */
[----:B------:R0:W-:Y:S01]  /*1530*/  @P5 STG.E.U16 [R54.64], R45 ;  /* 0x0000002d36005986 */ /* 0x0001e2000c101506 */
[----:B------:R-:W-:Y:S01]  /*1540*/  ISETP.NE.AND P5, PT, R53, RZ, PT ;  /* 0x000000ff3500720c */ /* 0x000fe20003fa5270 */
[----:B------:R-:W-:Y:S01]  /*1550*/  IMAD.WIDE R52, R52, R5, c[0x0][0x178] ;  /* 0x00005e0034347625 */ /* 0x000fe200078e0205 */
[----:B0-----:R-:W-:-:S05]  /*1560*/  PRMT R45, R45, 0x7632, R45 ;  /* 0x000076322d2d7816 */ /* 0x001fca000000002d */
[----:B------:R0:W-:Y:S01]  /*1570*/  @P4 STG.E.U16 [R52.64], R45 ;  /* 0x0000002d34004986 */ /* 0x0001e2000c101506 */
[----:B------:R-:W-:Y:S02]  /*1580*/  ISETP.NE.AND P4, PT, R51, RZ, PT ;  /* 0x000000ff3300720c */ /* 0x000fe40003f85270 */
[----:B0-----:R-:W-:Y:S01]  /*1590*/  F2FP.F16.F32.PACK_AB R45, R49, R50 ;  /* 0x00000032312d723e */ /* 0x001fe200000000ff */
[----:B------:R-:W-:-:S04]  /*15a0*/  IMAD.WIDE R48, R48, R5, c[0x0][0x178] ;  /* 0x00005e0030307625 */ /* 0x000fc800078e0205 */
[----:B------:R-:W-:Y:S01]  /*15b0*/  IMAD.WIDE R50, R44, R5, c[0x0][0x178] ;  /* 0x00005e002c327625 */ /* 0x000fe200078e0205 */
[----:B------:R0:W-:Y:S02]  /*15c0*/  @P3 STG.E.U16 [R48.64], R45 ;  /* 0x0000002d30003986 */ /* 0x0001e4000c101506 */
[----:B0-----:R-:W-:-:S05]  /*15d0*/  PRMT R45, R45, 0x7632, R45 ;  /* 0x000076322d2d7816 */ /* 0x001fca000000002d */
[----:B------:R-:W-:Y:S01]  /*15e0*/  @P4 STG.E.U16 [R50.64], R45 ;  /* 0x0000002d32004986 */ /* 0x000fe2000c101506 */
[----:B------:R-:W-:-:S03]  /*15f0*/  ISETP.NE.AND P4, PT, R42, RZ, PT ;  /* 0x000000ff2a00720c */ /* 0x000fc60003f85270 */
[----:B------:R-:W0:Y:S01]  /*1600*/  LDS.U16 R42, [R11+0x820] ;  /* 0x000820000b2a7984 */ /* 0x000e220000000400 */
[----:B------:R-:W-:Y:S02]  /*1610*/  HADD2.F32 R44, -RZ, R41.H0_H0 ;  /* 0x20000029ff2c7230 */ /* 0x000fe40000004100 */
[----:B------:R-:W-:Y:S02]  /*1620*/  HADD2.F32 R40, -RZ, R40.H0_H0 ;  /* 0x20000028ff287230 */ /* 0x000fe40000004100 */
[----:B0-----:R-:W-:-:S05]  /*1630*/  HADD2.F32 R41, -RZ, R42.H0_H0 ;  /* 0x2000002aff297230 */ /* 0x001fca0000004100 */
[----:B------:R-:W-:-:S04]  /*1640*/  FADD R41, R44, R41 ;  /* 0x000000292c297221 */ /* 0x000fc80000000000 */
[----:B------:R-:W-:Y:S02]  /*1650*/  FADD R40, R40, R41 ;  /* 0x0000002928287221 */ /* 0x000fe40000000000 */
[----:B------:R-:W0:Y:S01]  /*1660*/  LDS.U16 R41, [R11+0xa28] ;  /* 0x000a28000b297984 */ /* 0x000e220000000400 */
[----:B------:R-:W-:Y:S02]  /*1670*/  HADD2.F32 R42, -RZ, R37.H0_H0 ;  /* 0x20000025ff2a7230 */ /* 0x000fe40000004100 */
[----:B------:R-:W-:Y:S02]  /*1680*/  HADD2.F32 R39, -RZ, R39.H0_H0 ;  /* 0x20000027ff277230 */ /* 0x000fe40000004100 */
[----:B------:R-:W-:-:S04]  /*1690*/  IMAD.WIDE R36, R36, R5, c[0x0][0x178] ;  /* 0x00005e0024247625 */ /* 0x000fc800078e0205 */
[----:B0-----:R-:W-:-:S05]  /*16a0*/  HADD2.F32 R41, -RZ, R41.H0_H0 ;  /* 0x20000029ff297230 */ /* 0x001fca0000004100 */
[----:B------:R-:W-:-:S04]  /*16b0*/  FADD R42, R42, R41 ;  /* 0x000000292a2a7221 */ /* 0x000fc80000000000 */
[----:B------:R-:W-:-:S05]  /*16c0*/  FADD R39, R39, R42 ;  /* 0x0000002a27277221 */ /* 0x000fca0000000000 */
[----:B------:R-:W-:Y:S01]  /*16d0*/  F2FP.F16.F32.PACK_AB R40, R39, R40 ;  /* 0x000000282728723e */ /* 0x000fe200000000ff */
[----:B------:R-:W-:-:S04]  /*16e0*/  IMAD.WIDE R38, R38, R5, c[0x0][0x178] ;  /* 0x00005e0026267625 */ /* 0x000fc800078e0205 */
[----:B------:R0:W-:Y:S02]  /*16f0*/  @P2 STG.E.U16 [R36.64], R40 ;  /* 0x0000002824002986 */ /* 0x0001e4000c101506 */
[----:B0-----:R-:W-:-:S05]  /*1700*/  PRMT R37, R40, 0x7632, R37 ;  /* 0x0000763228257816 */ /* 0x001fca0000000025 */
[----:B------:R-:W-:Y:S01]  /*1710*/  @P5 STG.E.U16 [R38.64], R37 ;  /* 0x0000002526005986 */ /* 0x000fe2000c101506 */
[----:B------:R-:W-:-:S03]  /*1720*/  ISETP.NE.AND P5, PT, R35, RZ, PT ;  /* 0x000000ff2300720c */ /* 0x000fc60003fa5270 */
[----:B------:R-:W0:Y:S01]  /*1730*/  LDS.U16 R35, [R11+0xc30] ;  /* 0x000c30000b237984 */ /* 0x000e220000000400 */
[----:B------:R-:W-:Y:S02]  /*1740*/  HADD2.F32 R41, -RZ, R34.H0_H0 ;  /* 0x20000022ff297230 */ /* 0x000fe40000004100 */
[----:B--2---:R-:W-:Y:S02]  /*1750*/  HADD2.F32 R33, -RZ, R33.H0_H0 ;  /* 0x20000021ff217230 */ /* 0x004fe40000004100 */
[----:B0-----:R-:W-:-:S05]  /*1760*/  HADD2.F32 R34, -RZ, R35.H0_H0 ;  /* 0x20000023ff227230 */ /* 0x001fca0000004100 */
[----:B------:R-:W-:-:S04]  /*1770*/  FADD R34, R41, R34 ;  /* 0x0000002229227221 */ /* 0x000fc80000000000 */
[----:B------:R-:W-:Y:S02]  /*1780*/  FADD R35, R33, R34 ;  /* 0x0000002221237221 */ /* 0x000fe40000000000 */
[----:B------:R-:W0:Y:S01]  /*1790*/  LDS.U16 R33, [R11+0xe38] ;  /* 0x000e38000b217984 */ /* 0x000e220000000400 */
[----:B------:R-:W-:Y:S02]  /*17a0*/  HADD2.F32 R34, -RZ, R29.H0_H0 ;  /* 0x2000001dff227230 */ /* 0x000fe40000004100 */
[----:B----4-:R-:W-:Y:S01]  /*17b0*/  HADD2.F32 R31, -RZ, R31.H0_H0 ;  /* 0x2000001fff1f7230 */ /* 0x010fe20000004100 */
[----:B------:R-:W-:Y:S01]  /*17c0*/  ISETP.NE.AND P3, PT, R43, RZ, PT ;  /* 0x000000ff2b00720c */ /* 0x000fe20003f65270 */
[----:B------:R-:W1:Y:S01]  /*17d0*/  LDS.U16 R29, [R11+0x1248] ;  /* 0x001248000b1d7984 */ /* 0x000e620000000400 */
[----:B0-----:R-:W-:-:S05]  /*17e0*/  HADD2.F32 R33, -RZ, R33.H0_H0 ;  /* 0x20000021ff217230 */ /* 0x001fca0000004100 */
[----:B------:R-:W-:-:S04]  /*17f0*/  FADD R34, R34, R33 ;  /* 0x0000002122227221 */ /* 0x000fc80000000000 */
[----:B------:R-:W-:Y:S01]  /*1800*/  FADD R34, R31, R34 ;  /* 0x000000221f227221 */ /* 0x000fe20000000000 */
[----:B------:R-:W-:-:S04]  /*1810*/  IMAD.WIDE R30, R30, R5, c[0x0][0x178] ;  /* 0x00005e001e1e7625 */ /* 0x000fc800078e0205 */
[----:B------:R-:W-:-:S04]  /*1820*/  F2FP.F16.F32.PACK_AB R34, R34, R35 ;  /* 0x000000232222723e */ /* 0x000fc800000000ff */
[----:B------:R-:W-:-:S05]  /*1830*/  PRMT R33, R34, 0x7610, R33 ;  /* 0x0000761022217816 */ /* 0x000fca0000000021 */
[----:B------:R0:W-:Y:S01]  /*1840*/  @P3 STG.E.U16 [R30.64], R33 ;  /* 0x000000211e003986 */ /* 0x0001e2000c101506 */
[----:B------:R-:W-:Y:S02]  /*1850*/  HADD2.F32 R35, -RZ, R27.H0_H0 ;  /* 0x2000001bff237230 */ /* 0x000fe40000004100 */
[----:B0-----:R-:W-:Y:S01]  /*1860*/  IMAD.WIDE R32, R32, R5, c[0x0][0x178] ;  /* 0x00005e0020207625 */ /* 0x001fe200078e0205 */
[----:B------:R-:W-:Y:S01]  /*1870*/  PRMT R31, R34, 0x7632, R31 ;  /* 0x00007632221f7816 */ /* 0x000fe2000000001f */
[----:B------:R-:W-:Y:S04]  /*1880*/  LDS.U16 R30, [R11+0x1a68] ;  /* 0x001a68000b1e7984 */ /* 0x000fe80000000400 */
[----:B------:R-:W-:Y:S01]  /*1890*/  @P4 STG.E.U16 [R32.64], R31 ;  /* 0x0000001f20004986 */ /* 0x000fe2000c101506 */
[----:B------:R-:W-:-:S03]  /*18a0*/  ISETP.NE.AND P4, PT, R28, RZ, PT ;  /* 0x000000ff1c00720c */ /* 0x000fc60003f85270 */
[----:B------:R-:W0:Y:S01]  /*18b0*/  LDS.U16 R28, [R11+0x1040] ;  /* 0x001040000b1c7984 */ /* 0x000e220000000400 */
[----:B------:R-:W-:Y:S02]  /*18c0*/  HADD2.F32 R34, -RZ, R25.H0_H0 ;  /* 0x20000019ff227230 */ /* 0x000fe40000004100 */
[----:B-1----:R-:W-:Y:S02]  /*18d0*/  HADD2.F32 R27, -RZ, R29.H0_H0 ;  /* 0x2000001dff1b7230 */ /* 0x002fe40000004100 */
[----:B---3--:R-:W-:Y:S01]  /*18e0*/  HADD2.F32 R24, -RZ, R24.H0_H0 ;  /* 0x20000018ff187230 */ /* 0x008fe20000004100 */
[----:B------:R-:W1:Y:S01]  /*18f0*/  LDS.U16 R29, [R11+0x1860] ;  /* 0x001860000b1d7984 */ /* 0x000e620000000400 */
[----:B------:R-:W-:Y:S01]  /*1900*/  HADD2.F32 R26, -RZ, R26.H0_H0 ;  /* 0x2000001aff1a7230 */ /* 0x000fe20000004100 */
[----:B------:R-:W-:-:S04]  /*1910*/  FADD R27, R34, R27 ;  /* 0x0000001b221b7221 */ /* 0x000fc80000000000 */
[----:B------:R-:W-:Y:S01]  /*1920*/  FADD R27, R26, R27 ;  /* 0x0000001b1a1b7221 */ /* 0x000fe20000000000 */
[----:B0-----:R-:W-:-:S05]  /*1930*/  HADD2.F32 R28, -RZ, R28.H0_H0 ;  /* 0x2000001cff1c7230 */ /* 0x001fca0000004100 */
[----:B------:R-:W-:Y:S02]  /*1940*/  FADD R25, R35, R28 ;  /* 0x0000001c23197221 */ /* 0x000fe40000000000 */
[----:B------:R-:W0:Y:S02]  /*1950*/  LDS.U16 R28, [R11+0x1658] ;  /* 0x001658000b1c7984 */ /* 0x000e240000000400 */
[----:B------:R-:W-:-:S05]  /*1960*/  FADD R24, R24, R25 ;  /* 0x0000001918187221 */ /* 0x000fca0000000000 */
[----:B------:R-:W-:Y:S01]  /*1970*/  F2FP.F16.F32.PACK_AB R26, R27, R24 ;  /* 0x000000181b1a723e */ /* 0x000fe200000000ff */
[----:B------:R-:W-:Y:S01]  /*1980*/  IMAD.WIDE R24, R0, R5, c[0x0][0x178] ;  /* 0x00005e0000187625 */ /* 0x000fe200078e0205 */
[----:B------:R-:W2:Y:S04]  /*1990*/  LDS.U16 R27, [R11+0x1450] ;  /* 0x001450000b1b7984 */ /* 0x000ea80000000400 */
[----:B------:R3:W-:Y:S01]  /*19a0*/  @P5 STG.E.U16 [R24.64], R26 ;  /* 0x0000001a18005986 */ /* 0x0007e2000c101506 */
[----:B------:R-:W-:-:S03]  /*19b0*/  ISETP.NE.AND P5, PT, R23, RZ, PT ;  /* 0x000000ff1700720c */ /* 0x000fc60003fa5270 */
[----:B------:R-:W4:Y:S04]  /*19c0*/  LDS.U16 R23, [R11+0x1c70] ;  /* 0x001c70000b177984 */ /* 0x000f280000000400 */
[----:B------:R1:W4:Y:S01]  /*19d0*/  LDS.U16 R0, [R11+0x1e78] ;  /* 0x001e78000b007984 */ /* 0x0003220000000400 */
[----:B------:R-:W-:Y:S02]  /*19e0*/  HADD2.F32 R33, -RZ, R8.H0_H0 ;  /* 0x20000008ff217230 */ /* 0x000fe40000004100 */
[----:B------:R-:W-:Y:S02]  /*19f0*/  HADD2.F32 R31, -RZ, R18.H0_H0 ;  /* 0x20000012ff1f7230 */ /* 0x000fe40000004100 */
[----:B---3--:R-:W-:Y:S02]  /*1a00*/  HADD2.F32 R24, -RZ, R15.H0_H0 ;  /* 0x2000000fff187230 */ /* 0x008fe40000004100 */
[----:B-1----:R-:W-:-:S02]  /*1a10*/  HADD2.F32 R11, -RZ, R29.H0_H0 ;  /* 0x2000001dff0b7230 */ /* 0x002fc40000004100 */
[----:B------:R-:W-:Y:S02]  /*1a20*/  HADD2.F32 R15, -RZ, R22.H0_H0 ;  /* 0x20000016ff0f7230 */ /* 0x000fe40000004100 */
[----:B-----5:R-:W-:Y:S01]  /*1a30*/  HADD2.F32 R21, -RZ, R21.H0_H0 ;  /* 0x20000015ff157230 */ /* 0x020fe20000004100 */
[----:B------:R-:W-:Y:S01]  /*1a40*/  FADD R11, R24, R11 ;  /* 0x0000000b180b7221 */ /* 0x000fe20000000000 */
[----:B------:R-:W-:Y:S02]  /*1a50*/  HADD2.F32 R16, -RZ, R16.H0_H0 ;  /* 0x20000010ff107230 */ /* 0x000fe40000004100 */
[----:B------:R-:W-:Y:S02]  /*1a60*/  HADD2.F32 R30, -RZ, R30.H0_H0 ;  /* 0x2000001eff1e7230 */ /* 0x000fe40000004100 */
[----:B0-----:R-:W-:Y:S02]  /*1a70*/  HADD2.F32 R18, -RZ, R28.H0_H0 ;  /* 0x2000001cff127230 */ /* 0x001fe40000004100 */
[----:B------:R-:W-:-:S02]  /*1a80*/  HADD2.F32 R22, -RZ, R7.H0_H0 ;  /* 0x20000007ff167230 */ /* 0x000fc40000004100 */
[----:B--2---:R-:W-:Y:S01]  /*1a90*/  HADD2.F32 R8, -RZ, R27.H0_H0 ;  /* 0x2000001bff087230 */ /* 0x004fe20000004100 */
[----:B------:R-:W-:Y:S01]  /*1aa0*/  FADD R18, R33, R18 ;  /* 0x0000001221127221 */ /* 0x000fe20000000000 */
[----:B------:R-:W-:-:S03]  /*1ab0*/  HADD2.F32 R17, -RZ, R17.H0_H0 ;  /* 0x20000011ff117230 */ /* 0x000fc60000004100 */
[----:B------:R-:W-:Y:S01]  /*1ac0*/  FADD R8, R31, R8 ;  /* 0x000000081f087221 */ /* 0x000fe20000000000 */
[----:B----4-:R-:W-:-:S03]  /*1ad0*/  HADD2.F32 R23, -RZ, R23.H0_H0 ;  /* 0x20000017ff177230 */ /* 0x010fc60000004100 */
[----:B------:R-:W-:Y:S01]  /*1ae0*/  FADD R21, R21, R8 ;  /* 0x0000000815157221 */ /* 0x000fe20000000000 */
[----:B------:R-:W-:Y:S01]  /*1af0*/  HADD2.F32 R7, -RZ, R20.H0_H0 ;  /* 0x20000014ff077230 */ /* 0x000fe20000004100 */
[----:B------:R-:W-:Y:S01]  /*1b00*/  FADD R11, R16, R11 ;  /* 0x0000000b100b7221 */ /* 0x000fe20000000000 */
[----:B------:R-:W-:Y:S01]  /*1b10*/  HADD2.F32 R19, -RZ, R19.H0_H0 ;  /* 0x20000013ff137230 */ /* 0x000fe20000004100 */
[----:B------:R-:W-:Y:S01]  /*1b20*/  FADD R8, R15, R30 ;  /* 0x0000001e0f087221 */ /* 0x000fe20000000000 */
[----:B------:R-:W-:Y:S01]  /*1b30*/  HADD2.F32 R0, -RZ, R0.H0_H0 ;  /* 0x20000000ff007230 */ /* 0x000fe20000004100 */
[----:B------:R-:W-:Y:S01]  /*1b40*/  FADD R16, R23, R22 ;  /* 0x0000001617107221 */ /* 0x000fe20000000000 */
[----:B------:R-:W-:Y:S01]  /*1b50*/  HADD2.F32 R9, -RZ, R9.H0_H0 ;  /* 0x20000009ff097230 */ /* 0x000fe20000004100 */
[----:B------:R-:W-:Y:S01]  /*1b60*/  FADD R18, R17, R18 ;  /* 0x0000001211127221 */ /* 0x000fe20000000000 */
[----:B------:R-:W-:Y:S01]  /*1b70*/  ISETP.NE.AND P3, PT, R46, RZ, PT ;  /* 0x000000ff2e00720c */ /* 0x000fe20003f65270 */
[----:B------:R-:W-:Y:S01]  /*1b80*/  HADD2.F32 R13, -RZ, R13.H0_H0 ;  /* 0x2000000dff0d7230 */ /* 0x000fe20000004100 */
[----:B------:R-:W-:Y:S01]  /*1b90*/  ISETP.NE.AND P2, PT, R47, RZ, PT ;  /* 0x000000ff2f00720c */ /* 0x000fe20003f45270 */
[----:B------:R-:W-:Y:S01]  /*1ba0*/  FADD R20, R19, R8 ;  /* 0x0000000813147221 */ /* 0x000fe20000000000 */
[----:B------:R-:W-:Y:S01]  /*1bb0*/  FADD R0, R0, R7 ;  /* 0x0000000700007221 */ /* 0x000fe20000000000 */
[----:B------:R-:W-:Y:S01]  /*1bc0*/  FADD R16, R9, R16 ;  /* 0x0000001009107221 */ /* 0x000fe20000000000 */
[----:B------:R-:W-:Y:S01]  /*1bd0*/  IMAD.WIDE R8, R2, R5, c[0x0][0x178] ;  /* 0x00005e0002087625 */ /* 0x000fe200078e0205 */
[----:B------:R-:W-:Y:S01]  /*1be0*/  PRMT R15, R26, 0x7632, R15 ;  /* 0x000076321a0f7816 */ /* 0x000fe2000000000f */
[--C-:B------:R-:W-:Y:S01]  /*1bf0*/  FADD R7, R13, R0.reuse ;  /* 0x000000000d077221 */ /* 0x100fe20000000000 */
[----:B------:R-:W-:Y:S01]  /*1c00*/  F2FP.F16.F32.PACK_AB R18, R18, R21 ;  /* 0x000000151212723e */ /* 0x000fe200000000ff */
[----:B------:R-:W-:Y:S01]  /*1c10*/  IMAD.WIDE R12, R12, R5, c[0x0][0x178] ;  /* 0x00005e000c0c7625 */ /* 0x000fe200078e0205 */
[----:B------:R-:W-:Y:S01]  /*1c20*/  F2FP.F16.F32.PACK_AB R20, R20, R11 ;  /* 0x0000000b1414723e */ /* 0x000fe200000000ff */
[----:B------:R0:W-:Y:S01]  /*1c30*/  @P5 STG.E.U16 [R8.64], R15 ;  /* 0x0000000f08005986 */ /* 0x0001e2000c101506 */
[----:B------:R-:W-:Y:S01]  /*1c40*/  PRMT R0, R18, 0x7632, R0 ;  /* 0x0000763212007816 */ /* 0x000fe20000000000 */
[-C--:B------:R-:W-:Y:S01]  /*1c50*/  IMAD.WIDE R2, R3, R5.reuse, c[0x0][0x178] ;  /* 0x00005e0003027625 */ /* 0x080fe200078e0205 */
[----:B------:R-:W-:Y:S01]  /*1c60*/  F2FP.F16.F32.PACK_AB R16, R7, R16 ;  /* 0x000000100710723e */ /* 0x000fe200000000ff */
[----:B------:R1:W-:Y:S02]  /*1c70*/  @P4 STG.E.U16 [R12.64], R18 ;  /* 0x000000120c004986 */ /* 0x0003e4000c101506 */
[----:B------:R-:W-:-:S04]  /*1c80*/  IMAD.WIDE R10, R10, R5, c[0x0][0x178] ;  /* 0x00005e000a0a7625 */ /* 0x000fc800078e0205 */
[----:B0-----:R-:W-:Y:S01]  /*1c90*/  IMAD.WIDE R14, R14, R5, c[0x0][0x178] ;  /* 0x00005e000e0e7625 */ /* 0x001fe200078e0205 */
[----:B------:R-:W-:-:S03]  /*1ca0*/  PRMT R9, R20, 0x7632, R9 ;  /* 0x0000763214097816 */ /* 0x000fc60000000009 */
[-C--:B------:R-:W-:Y:S01]  /*1cb0*/  IMAD.WIDE R6, R6, R5.reuse, c[0x0][0x178] ;  /* 0x00005e0006067625 */ /* 0x080fe200078e0205 */
[----:B------:R1:W-:Y:S04]  /*1cc0*/  @P3 STG.E.U16 [R14.64], R0 ;  /* 0x000000000e003986 */ /* 0x0003e8000c101506 */
[----:B------:R1:W-:Y:S04]  /*1cd0*/  @P2 STG.E.U16 [R2.64], R20 ;  /* 0x0000001402002986 */ /* 0x0003e8000c101506 */
[----:B------:R1:W-:Y:S01]  /*1ce0*/  @P1 STG.E.U16 [R10.64], R9 ;  /* 0x000000090a001986 */ /* 0x0003e2000c101506 */
[----:B------:R-:W-:-:S03]  /*1cf0*/  IMAD.WIDE R4, R4, R5, c[0x0][0x178] ;  /* 0x00005e0004047625 */ /* 0x000fc600078e0205 */
[----:B------:R1:W-:Y:S01]  /*1d00*/  @P0 STG.E.U16 [R6.64], R16 ;  /* 0x0000001006000986 */ /* 0x0003e2000c101506 */
[----:B------:R-:W-:Y:S05]  /*1d10*/  @!P6 EXIT ;  /* 0x000000000000e94d */ /* 0x000fea0003800000 */
[----:B-1----:R-:W-:-:S05]  /*1d20*/  PRMT R2, R16, 0x7632, R2 ;  /* 0x0000763210027816 */ /* 0x002fca0000000002 */
[----:B------:R-:W-:Y:S01]  /*1d30*/  STG.E.U16 [R4.64], R2 ;  /* 0x0000000204007986 */ /* 0x000fe2000c101506 */
[----:B------:R-:W-:Y:S05]  /*1d40*/  EXIT ;  /* 0x000000000000794d */ /* 0x000fea0003800000 */
.L_x_0:
[----:B------:R-:W-:-:S00]  /*1d50*/  BRA `(.L_x_0) ;  /* 0xfffffff000007947 */ /* 0x000fc0000383ffff */
[----:B------:R-:W-:-:S00]  /*1d60*/  NOP ;  /* 0x0000000000007918 */ /* 0x000fc00000000000 */
        /* <DEDUP_REMOVED lines=9> */
.L_x_1:


//--------------------- .nv.shared.triton__0d1d2d3d456de7 --------------------------
	.section	.nv.shared.triton__0d1d2d3d456de7,"aw",@nobits
	.align	16
